	.target	sm_90a

	.elftype	@"ET_EXEC"


//--------------------- .note.nv.tkinfo           --------------------------
	.section	.note.nv.tkinfo,"",@"SHT_NOTE"
	.sectionflags	@"SHF_NOTE_NV_TKINFO"
	.tkinfo
        /*0018*/ 	.word	0x00000002
        /*0030*/ 	.string	""
        /*0030*/ 	.string	"ptxas"
        /*0030*/ 	.string	"Cuda compilation tools, release 13.0, V13.0.88"
        /*0030*/ 	.string	"Build cuda_13.0.r13.0/compiler.36424714_0"
        /*0030*/ 	.string	"-arch sm_90a -m 64 "



//--------------------- .note.nv.cuinfo           --------------------------
	.section	.note.nv.cuinfo,"",@"SHT_NOTE"
	.sectionflags	@"SHF_NOTE_NV_CUINFO"
        /*0018*/ 	.short	0x0002
        /*001a*/ 	.short	0x005a
        /*001c*/ 	.short	0x0082
	.zero		2


//--------------------- .nv.info                  --------------------------
	.section	.nv.info,"",@"SHT_CUDA_INFO"
	.align	4


	//----- nvinfo : EIATTR_REGCOUNT
	.align		4
        /*0000*/ 	.byte	0x04, 0x2f
        /*0002*/ 	.short	(.L_15 - .L_14)
	.align		4
.L_14:
        /*0004*/ 	.word	index@(_ZN7cutlass13device_kernelINS_4gemm6kernel13GemmUniversalIN4cute5tupleIJiiiiEEENS1_10collective13CollectiveMmaINS1_34MainloopSm90TmaGmmaWarpSpecializedILi45ENS5_IJNS4_1CILi1EEESB_SB_EEENS1_35KernelTmaWarpSpecializedCooperativeEEENS5_IJNSA_ILi128EEENSA_ILi32EEENSA_ILi16EEEEEENS_6half_tENS5_IJlSB_lEEESJ_SK_NS4_8TiledMMAINS4_8MMA_AtomIJNS4_4SM904GMMA25MMA_64x32x16_F32F16F16_SSILNSO_5MajorE0ELSQ_0ELNSO_7ScaleInE1ELSR_1EEEEEENS4_6LayoutINS5_IJNSA_ILi2EEESB_SB_EEENS5_IJSB_NSA_ILi0EEESX_EEEEENS5_IJNS4_10UnderscoreES10_S10_EEEEENS4_13SM90_TMA_LOADENS4_14ComposedLayoutINS4_7SwizzleILi1ELi4ELi3EEENS4_18smem_ptr_flag_bitsILi16EEENSU_INS5_IJNSA_ILi8EEESH_EEENS5_IJSH_SB_EEEEEEEvNS4_8identityES13_S1D_vS1E_EENS_8epilogue10collective6detail29Sm90TmaWarpSpecializedAdapterINS1H_15DefaultEpilogueISJ_SK_SK_NS1G_6thread17LinearCombinationISJ_Li1EffLNS1L_9ScaleType4KindE0ELNS_15FloatRoundStyleE2ESJ_EENS1_15EpilogueDefaultEEEEEvvEEEEvNT_6ParamsE)
        /*0008*/ 	.word	0x000000a8


	//----- nvinfo : EIATTR_FRAME_SIZE
	.align		4
.L_15:
        /*000c*/ 	.byte	0x04, 0x11
        /*000e*/ 	.short	(.L_17 - .L_16)
	.align		4
.L_16:
        /*0010*/ 	.word	index@(_ZN7cutlass13device_kernelINS_4gemm6kernel13GemmUniversalIN4cute5tupleIJiiiiEEENS1_10collective13CollectiveMmaINS1_34MainloopSm90TmaGmmaWarpSpecializedILi45ENS5_IJNS4_1CILi1EEESB_SB_EEENS1_35KernelTmaWarpSpecializedCooperativeEEENS5_IJNSA_ILi128EEENSA_ILi32EEENSA_ILi16EEEEEENS_6half_tENS5_IJlSB_lEEESJ_SK_NS4_8TiledMMAINS4_8MMA_AtomIJNS4_4SM904GMMA25MMA_64x32x16_F32F16F16_SSILNSO_5MajorE0ELSQ_0ELNSO_7ScaleInE1ELSR_1EEEEEENS4_6LayoutINS5_IJNSA_ILi2EEESB_SB_EEENS5_IJSB_NSA_ILi0EEESX_EEEEENS5_IJNS4_10UnderscoreES10_S10_EEEEENS4_13SM90_TMA_LOADENS4_14ComposedLayoutINS4_7SwizzleILi1ELi4ELi3EEENS4_18smem_ptr_flag_bitsILi16EEENSU_INS5_IJNSA_ILi8EEESH_EEENS5_IJSH_SB_EEEEEEEvNS4_8identityES13_S1D_vS1E_EENS_8epilogue10collective6detail29Sm90TmaWarpSpecializedAdapterINS1H_15DefaultEpilogueISJ_SK_SK_NS1G_6thread17LinearCombinationISJ_Li1EffLNS1L_9ScaleType4KindE0ELNS_15FloatRoundStyleE2ESJ_EENS1_15EpilogueDefaultEEEEEvvEEEEvNT_6ParamsE)
        /*0014*/ 	.word	0x00000000


	//----- nvinfo : EIATTR_MIN_STACK_SIZE
	.align		4
.L_17:
        /*0018*/ 	.byte	0x04, 0x12
        /*001a*/ 	.short	(.L_19 - .L_18)
	.align		4
.L_18:
        /*001c*/ 	.word	index@(_ZN7cutlass13device_kernelINS_4gemm6kernel13GemmUniversalIN4cute5tupleIJiiiiEEENS1_10collective13CollectiveMmaINS1_34MainloopSm90TmaGmmaWarpSpecializedILi45ENS5_IJNS4_1CILi1EEESB_SB_EEENS1_35KernelTmaWarpSpecializedCooperativeEEENS5_IJNSA_ILi128EEENSA_ILi32EEENSA_ILi16EEEEEENS_6half_tENS5_IJlSB_lEEESJ_SK_NS4_8TiledMMAINS4_8MMA_AtomIJNS4_4SM904GMMA25MMA_64x32x16_F32F16F16_SSILNSO_5MajorE0ELSQ_0ELNSO_7ScaleInE1ELSR_1EEEEEENS4_6LayoutINS5_IJNSA_ILi2EEESB_SB_EEENS5_IJSB_NSA_ILi0EEESX_EEEEENS5_IJNS4_10UnderscoreES10_S10_EEEEENS4_13SM90_TMA_LOADENS4_14ComposedLayoutINS4_7SwizzleILi1ELi4ELi3EEENS4_18smem_ptr_flag_bitsILi16EEENSU_INS5_IJNSA_ILi8EEESH_EEENS5_IJSH_SB_EEEEEEEvNS4_8identityES13_S1D_vS1E_EENS_8epilogue10collective6detail29Sm90TmaWarpSpecializedAdapterINS1H_15DefaultEpilogueISJ_SK_SK_NS1G_6thread17LinearCombinationISJ_Li1EffLNS1L_9ScaleType4KindE0ELNS_15FloatRoundStyleE2ESJ_EENS1_15EpilogueDefaultEEEEEvvEEEEvNT_6ParamsE)
        /*0020*/ 	.word	0x00000000
.L_19:


//--------------------- .nv.compat                --------------------------
	.section	.nv.compat,"",@"SHT_CUDA_COMPAT_INFO"
	.align	4
        /*0000*/ 	.byte	0x02, 0x09, 0x01, 0x00, 0x02, 0x02, 0x04, 0x00, 0x02, 0x05, 0x05, 0x00, 0x03, 0x07, 0x01, 0x01
        /*0010*/ 	.byte	0x02, 0x03, 0x01, 0x00, 0x02, 0x06, 0x01, 0x00, 0x04, 0x0b, 0x08, 0x00, 0x00, 0x00, 0x00, 0x00
        /*0020*/ 	.byte	0x00, 0x00, 0x00, 0x00


//--------------------- .nv.info._ZN7cutlass13device_kernelINS_4gemm6kernel13GemmUniversalIN4cute5tupleIJiiiiEEENS1_10collective13CollectiveMmaINS1_34MainloopSm90TmaGmmaWarpSpecializedILi45ENS5_IJNS4_1CILi1EEESB_SB_EEENS1_35KernelTmaWarpSpecializedCooperativeEEENS5_IJNSA_ILi128EEENSA_ILi32EEENSA_ILi16EEEEEENS_6half_tENS5_IJlSB_lEEESJ_SK_NS4_8TiledMMAINS4_8MMA_AtomIJNS4_4SM904GMMA25MMA_64x32x16_F32F16F16_SSILNSO_5MajorE0ELSQ_0ELNSO_7ScaleInE1ELSR_1EEEEEENS4_6LayoutINS5_IJNSA_ILi2EEESB_SB_EEENS5_IJSB_NSA_ILi0EEESX_EEEEENS5_IJNS4_10UnderscoreES10_S10_EEEEENS4_13SM90_TMA_LOADENS4_14ComposedLayoutINS4_7SwizzleILi1ELi4ELi3EEENS4_18smem_ptr_flag_bitsILi16EEENSU_INS5_IJNSA_ILi8EEESH_EEENS5_IJSH_SB_EEEEEEEvNS4_8identityES13_S1D_vS1E_EENS_8epilogue10collective6detail29Sm90TmaWarpSpecializedAdapterINS1H_15DefaultEpilogueISJ_SK_SK_NS1G_6thread17LinearCombinationISJ_Li1EffLNS1L_9ScaleType4KindE0ELNS_15FloatRoundStyleE2ESJ_EENS1_15EpilogueDefaultEEEEEvvEEEEvNT_6ParamsE --------------------------
	.section	.nv.info._ZN7cutlass13device_kernelINS_4gemm6kernel13GemmUniversalIN4cute5tupleIJiiiiEEENS1_10collective13CollectiveMmaINS1_34MainloopSm90TmaGmmaWarpSpecializedILi45ENS5_IJNS4_1CILi1EEESB_SB_EEENS1_35KernelTmaWarpSpecializedCooperativeEEENS5_IJNSA_ILi128EEENSA_ILi32EEENSA_ILi16EEEEEENS_6half_tENS5_IJlSB_lEEESJ_SK_NS4_8TiledMMAINS4_8MMA_AtomIJNS4_4SM904GMMA25MMA_64x32x16_F32F16F16_SSILNSO_5MajorE0ELSQ_0ELNSO_7ScaleInE1ELSR_1EEEEEENS4_6LayoutINS5_IJNSA_ILi2EEESB_SB_EEENS5_IJSB_NSA_ILi0EEESX_EEEEENS5_IJNS4_10UnderscoreES10_S10_EEEEENS4_13SM90_TMA_LOADENS4_14ComposedLayoutINS4_7SwizzleILi1ELi4ELi3EEENS4_18smem_ptr_flag_bitsILi16EEENSU_INS5_IJNSA_ILi8EEESH_EEENS5_IJSH_SB_EEEEEEEvNS4_8identityES13_S1D_vS1E_EENS_8epilogue10collective6detail29Sm90TmaWarpSpecializedAdapterINS1H_15DefaultEpilogueISJ_SK_SK_NS1G_6thread17LinearCombinationISJ_Li1EffLNS1L_9ScaleType4KindE0ELNS_15FloatRoundStyleE2ESJ_EENS1_15EpilogueDefaultEEEEEvvEEEEvNT_6ParamsE,"",@"SHT_CUDA_INFO"
	.sectionflags	@""
	.align	4


	//----- nvinfo : EIATTR_CUDA_API_VERSION
	.align		4
        /*0000*/ 	.byte	0x04, 0x37
        /*0002*/ 	.short	(.L_21 - .L_20)
.L_20:
        /*0004*/ 	.word	0x00000082


	//----- nvinfo : EIATTR_KPARAM_INFO
	.align		4
.L_21:
        /*0008*/ 	.byte	0x04, 0x17
        /*000a*/ 	.short	(.L_23 - .L_22)
.L_22:
        /*000c*/ 	.word	0x00000000
        /*0010*/ 	.short	0x0000
        /*0012*/ 	.short	0x0070
        /*0014*/ 	.byte	0x00, 0xf0, 0x01, 0x10


	//----- nvinfo : EIATTR_SPARSE_MMA_MASK
	.align		4
.L_23:
        /*0018*/ 	.byte	0x03, 0x50
        /*001a*/ 	.short	0x0000


	//----- nvinfo : EIATTR_MAXREG_COUNT
	.align		4
        /*001c*/ 	.byte	0x03, 0x1b
        /*001e*/ 	.short	0x00a8


	//----- nvinfo : EIATTR_NUM_BARRIERS
	.align		4
        /*0020*/ 	.byte	0x02, 0x4c
        /*0022*/ 	.byte	0x01
	.zero		1


	//----- nvinfo : EIATTR_EXTERNS
	.align		4
        /*0024*/ 	.byte	0x04, 0x0f
        /*0026*/ 	.short	(.L_25 - .L_24)


	//   ....[0]....
	.align		4
.L_24:
        /*0028*/ 	.word	index@(__assertfail)


	//----- nvinfo : EIATTR_MERCURY_ISA_VERSION
	.align		4
.L_25:
        /*002c*/ 	.byte	0x03, 0x5f
        /*002e*/ 	.short	0x0101


	//----- nvinfo : EIATTR_INT_WARP_WIDE_INSTR_OFFSETS
	.align		4
        /*0030*/ 	.byte	0x04, 0x31
        /*0032*/ 	.short	(.L_27 - .L_26)


	//   ....[0]....
.L_26:
        /*0034*/ 	.word	0x00000930


	//   ....[1]....
        /*0038*/ 	.word	0x00000940


	//   ....[2]....
        /*003c*/ 	.word	0x00000a30


	//----- nvinfo : EIATTR_COOP_GROUP_MASK_REGIDS
	.align		4
.L_27:
        /*0040*/ 	.byte	0x04, 0x29
        /*0042*/ 	.short	(.L_29 - .L_28)


	//   ....[0]....
.L_28:
        /*0044*/ 	.word	0xffffffff


	//   ....[1]....
        /*0048*/ 	.word	0xffffffff


	//   ....[2]....
        /*004c*/ 	.word	0xffffffff


	//   ....[3]....
        /*0050*/ 	.word	0xffffffff


	//   ....[4]....
        /*0054*/ 	.word	0xffffffff


	//----- nvinfo : EIATTR_COOP_GROUP_INSTR_OFFSETS
	.align		4
.L_29:
        /*0058*/ 	.byte	0x04, 0x28
        /*005a*/ 	.short	(.L_31 - .L_30)


	//   ....[0]....
.L_30:
        /*005c*/ 	.word	0x00000060


	//   ....[1]....
        /*0060*/ 	.word	0x00000070


	//   ....[2]....
        /*0064*/ 	.word	0x00000130


	//   ....[3]....
        /*0068*/ 	.word	0x00000810


	//   ....[4]....
        /*006c*/ 	.word	0x00001740


	//----- nvinfo : EIATTR_REG_RECONFIG
	.align		4
.L_31:
        /*0070*/ 	.byte	0x01, 0x54
	.zero		2


	//----- nvinfo : EIATTR_SYSCALL_OFFSETS
	.align		4
        /*0074*/ 	.byte	0x04, 0x46
        /*0076*/ 	.short	(.L_33 - .L_32)


	//   ....[0]....
.L_32:
        /*0078*/ 	.word	0x00001930


	//----- nvinfo : EIATTR_MBARRIER_INSTR_OFFSETS
	.align		4
.L_33:
        /*007c*/ 	.byte	0x04, 0x39
        /*007e*/ 	.short	(.L_35 - .L_34)


	//   ....[0]....
.L_34:
        /*0080*/ 	.word	0x00000250
        /*0084*/ 	.word	0x000000ff
        /*0088*/ 	.word	0x00000000
        /*008c*/ 	.short	0x0100
        /*008e*/ 	.byte	0x08
	.zero		1


	//   ....[1]....
        /*0090*/ 	.word	0x00000260
        /*0094*/ 	.word	0x000000ff
        /*0098*/ 	.word	0x00000168
        /*009c*/ 	.short	0x0100
        /*009e*/ 	.byte	0x08
	.zero		1


	//   ....[2]....
        /*00a0*/ 	.word	0x00000270
        /*00a4*/ 	.word	0x000000ff
        /*00a8*/ 	.word	0x00000008
        /*00ac*/ 	.short	0x0100
        /*00ae*/ 	.byte	0x08
	.zero		1


	//   ....[3]....
        /*00b0*/ 	.word	0x00000280
        /*00b4*/ 	.word	0x000000ff
        /*00b8*/ 	.word	0x00000170
        /*00bc*/ 	.short	0x0100
        /*00be*/ 	.byte	0x08
	.zero		1


	//   ....[4]....
        /*00c0*/ 	.word	0x00000290
        /*00c4*/ 	.word	0x000000ff
        /*00c8*/ 	.word	0x00000010
        /*00cc*/ 	.short	0x0100
        /*00ce*/ 	.byte	0x08
	.zero		1


	//   ....[5]....
        /*00d0*/ 	.word	0x000002a0
        /*00d4*/ 	.word	0x000000ff
        /*00d8*/ 	.word	0x00000178
        /*00dc*/ 	.short	0x0100
        /*00de*/ 	.byte	0x08
	.zero		1


	//   ....[6]....
        /*00e0*/ 	.word	0x000002b0
        /*00e4*/ 	.word	0x000000ff
        /*00e8*/ 	.word	0x00000018
        /*00ec*/ 	.short	0x0100
        /*00ee*/ 	.byte	0x08
	.zero		1


	//   ....[7]....
        /*00f0*/ 	.word	0x000002c0
        /*00f4*/ 	.word	0x000000ff
        /*00f8*/ 	.word	0x00000180
        /*00fc*/ 	.short	0x0100
        /*00fe*/ 	.byte	0x08
	.zero		1


	//   ....[8]....
        /*0100*/ 	.word	0x000002d0
        /*0104*/ 	.word	0x000000ff
        /*0108*/ 	.word	0x00000020
        /*010c*/ 	.short	0x0100
        /*010e*/ 	.byte	0x08
	.zero		1


	//   ....[9]....
        /*0110*/ 	.word	0x000002e0
        /*0114*/ 	.word	0x000000ff
        /*0118*/ 	.word	0x00000188
        /*011c*/ 	.short	0x0100
        /*011e*/ 	.byte	0x08
	.zero		1


	//   ....[10]....
        /*0120*/ 	.word	0x000002f0
        /*0124*/ 	.word	0x000000ff
        /*0128*/ 	.word	0x00000028
        /*012c*/ 	.short	0x0100
        /*012e*/ 	.byte	0x08
	.zero		1


	//   ....[11]....
        /*0130*/ 	.word	0x00000300
        /*0134*/ 	.word	0x000000ff
        /*0138*/ 	.word	0x00000190
        /*013c*/ 	.short	0x0100
        /*013e*/ 	.byte	0x08
	.zero		1


	//   ....[12]....
        /*0140*/ 	.word	0x00000310
        /*0144*/ 	.word	0x000000ff
        /*0148*/ 	.word	0x00000030
        /*014c*/ 	.short	0x0100
        /*014e*/ 	.byte	0x08
	.zero		1


	//   ....[13]....
        /*0150*/ 	.word	0x00000320
        /*0154*/ 	.word	0x000000ff
        /*0158*/ 	.word	0x00000198
        /*015c*/ 	.short	0x0100
        /*015e*/ 	.byte	0x08
	.zero		1


	//   ....[14]....
        /*0160*/ 	.word	0x00000330
        /*0164*/ 	.word	0x000000ff
        /*0168*/ 	.word	0x00000038
        /*016c*/ 	.short	0x0100
        /*016e*/ 	.byte	0x08
	.zero		1


	//   ....[15]....
        /*0170*/ 	.word	0x00000340
        /*0174*/ 	.word	0x000000ff
        /*0178*/ 	.word	0x000001a0
        /*017c*/ 	.short	0x0100
        /*017e*/ 	.byte	0x08
	.zero		1


	//   ....[16]....
        /*0180*/ 	.word	0x00000350
        /*0184*/ 	.word	0x000000ff
        /*0188*/ 	.word	0x00000040
        /*018c*/ 	.short	0x0100
        /*018e*/ 	.byte	0x08
	.zero		1


	//   ....[17]....
        /*0190*/ 	.word	0x00000360
        /*0194*/ 	.word	0x000000ff
        /*0198*/ 	.word	0x000001a8
        /*019c*/ 	.short	0x0100
        /*019e*/ 	.byte	0x08
	.zero		1


	//   ....[18]....
        /*01a0*/ 	.word	0x00000370
        /*01a4*/ 	.word	0x000000ff
        /*01a8*/ 	.word	0x00000048
        /*01ac*/ 	.short	0x0100
        /*01ae*/ 	.byte	0x08
	.zero		1


	//   ....[19]....
        /*01b0*/ 	.word	0x00000380
        /*01b4*/ 	.word	0x000000ff
        /*01b8*/ 	.word	0x000001b0
        /*01bc*/ 	.short	0x0100
        /*01be*/ 	.byte	0x08
	.zero		1


	//   ....[20]....
        /*01c0*/ 	.word	0x00000390
        /*01c4*/ 	.word	0x000000ff
        /*01c8*/ 	.word	0x00000050
        /*01cc*/ 	.short	0x0100
        /*01ce*/ 	.byte	0x08
	.zero		1


	//   ....[21]....
        /*01d0*/ 	.word	0x000003a0
        /*01d4*/ 	.word	0x000000ff
        /*01d8*/ 	.word	0x000001b8
        /*01dc*/ 	.short	0x0100
        /*01de*/ 	.byte	0x08
	.zero		1


	//   ....[22]....
        /*01e0*/ 	.word	0x000003b0
        /*01e4*/ 	.word	0x000000ff
        /*01e8*/ 	.word	0x00000058
        /*01ec*/ 	.short	0x0100
        /*01ee*/ 	.byte	0x08
	.zero		1


	//   ....[23]....
        /*01f0*/ 	.word	0x000003c0
        /*01f4*/ 	.word	0x000000ff
        /*01f8*/ 	.word	0x000001c0
        /*01fc*/ 	.short	0x0100
        /*01fe*/ 	.byte	0x08
	.zero		1


	//   ....[24]....
        /*0200*/ 	.word	0x000003d0
        /*0204*/ 	.word	0x000000ff
        /*0208*/ 	.word	0x00000060
        /*020c*/ 	.short	0x0100
        /*020e*/ 	.byte	0x08
	.zero		1


	//   ....[25]....
        /*0210*/ 	.word	0x000003e0
        /*0214*/ 	.word	0x000000ff
        /*0218*/ 	.word	0x000001c8
        /*021c*/ 	.short	0x0100
        /*021e*/ 	.byte	0x08
	.zero		1


	//   ....[26]....
        /*0220*/ 	.word	0x000003f0
        /*0224*/ 	.word	0x000000ff
        /*0228*/ 	.word	0x00000068
        /*022c*/ 	.short	0x0100
        /*022e*/ 	.byte	0x08
	.zero		1


	//   ....[27]....
        /*0230*/ 	.word	0x00000400
        /*0234*/ 	.word	0x000000ff
        /*0238*/ 	.word	0x000001d0
        /*023c*/ 	.short	0x0100
        /*023e*/ 	.byte	0x08
	.zero		1


	//   ....[28]....
        /*0240*/ 	.word	0x00000410
        /*0244*/ 	.word	0x000000ff
        /*0248*/ 	.word	0x00000070
        /*024c*/ 	.short	0x0100
        /*024e*/ 	.byte	0x08
	.zero		1


	//   ....[29]....
        /*0250*/ 	.word	0x00000420
        /*0254*/ 	.word	0x000000ff
        /*0258*/ 	.word	0x000001d8
        /*025c*/ 	.short	0x0100
        /*025e*/ 	.byte	0x08
	.zero		1


	//   ....[30]....
        /*0260*/ 	.word	0x00000430
        /*0264*/ 	.word	0x000000ff
        /*0268*/ 	.word	0x00000078
        /*026c*/ 	.short	0x0100
        /*026e*/ 	.byte	0x08
	.zero		1


	//   ....[31]....
        /*0270*/ 	.word	0x00000440
        /*0274*/ 	.word	0x000000ff
        /*0278*/ 	.word	0x000001e0
        /*027c*/ 	.short	0x0100
        /*027e*/ 	.byte	0x08
	.zero		1


	//   ....[32]....
        /*0280*/ 	.word	0x00000450
        /*0284*/ 	.word	0x000000ff
        /*0288*/ 	.word	0x00000080
        /*028c*/ 	.short	0x0100
        /*028e*/ 	.byte	0x08
	.zero		1


	//   ....[33]....
        /*0290*/ 	.word	0x00000460
        /*0294*/ 	.word	0x000000ff
        /*0298*/ 	.word	0x000001e8
        /*029c*/ 	.short	0x0100
        /*029e*/ 	.byte	0x08
	.zero		1


	//   ....[34]....
        /*02a0*/ 	.word	0x00000470
        /*02a4*/ 	.word	0x000000ff
        /*02a8*/ 	.word	0x00000088
        /*02ac*/ 	.short	0x0100
        /*02ae*/ 	.byte	0x08
	.zero		1


	//   ....[35]....
        /*02b0*/ 	.word	0x00000480
        /*02b4*/ 	.word	0x000000ff
        /*02b8*/ 	.word	0x000001f0
        /*02bc*/ 	.short	0x0100
        /*02be*/ 	.byte	0x08
	.zero		1


	//   ....[36]....
        /*02c0*/ 	.word	0x00000490
        /*02c4*/ 	.word	0x000000ff
        /*02c8*/ 	.word	0x00000090
        /*02cc*/ 	.short	0x0100
        /*02ce*/ 	.byte	0x08
	.zero		1


	//   ....[37]....
        /*02d0*/ 	.word	0x000004a0
        /*02d4*/ 	.word	0x000000ff
        /*02d8*/ 	.word	0x000001f8
        /*02dc*/ 	.short	0x0100
        /*02de*/ 	.byte	0x08
	.zero		1


	//   ....[38]....
        /*02e0*/ 	.word	0x000004b0
        /*02e4*/ 	.word	0x000000ff
        /*02e8*/ 	.word	0x00000098
        /*02ec*/ 	.short	0x0100
        /*02ee*/ 	.byte	0x08
	.zero		1


	//   ....[39]....
        /*02f0*/ 	.word	0x000004c0
        /*02f4*/ 	.word	0x000000ff
        /*02f8*/ 	.word	0x00000200
        /*02fc*/ 	.short	0x0100
        /*02fe*/ 	.byte	0x08
	.zero		1


	//   ....[40]....
        /*0300*/ 	.word	0x000004d0
        /*0304*/ 	.word	0x000000ff
        /*0308*/ 	.word	0x000000a0
        /*030c*/ 	.short	0x0100
        /*030e*/ 	.byte	0x08
	.zero		1


	//   ....[41]....
        /*0310*/ 	.word	0x000004e0
        /*0314*/ 	.word	0x000000ff
        /*0318*/ 	.word	0x00000208
        /*031c*/ 	.short	0x0100
        /*031e*/ 	.byte	0x08
	.zero		1


	//   ....[42]....
        /*0320*/ 	.word	0x000004f0
        /*0324*/ 	.word	0x000000ff
        /*0328*/ 	.word	0x000000a8
        /*032c*/ 	.short	0x0100
        /*032e*/ 	.byte	0x08
	.zero		1


	//   ....[43]....
        /*0330*/ 	.word	0x00000500
        /*0334*/ 	.word	0x000000ff
        /*0338*/ 	.word	0x00000210
        /*033c*/ 	.short	0x0100
        /*033e*/ 	.byte	0x08
	.zero		1


	//   ....[44]....
        /*0340*/ 	.word	0x00000510
        /*0344*/ 	.word	0x000000ff
        /*0348*/ 	.word	0x000000b0
        /*034c*/ 	.short	0x0100
        /*034e*/ 	.byte	0x08
	.zero		1


	//   ....[45]....
        /*0350*/ 	.word	0x00000520
        /*0354*/ 	.word	0x000000ff
        /*0358*/ 	.word	0x00000218
        /*035c*/ 	.short	0x0100
        /*035e*/ 	.byte	0x08
	.zero		1


	//   ....[46]....
        /*0360*/ 	.word	0x00000530
        /*0364*/ 	.word	0x000000ff
        /*0368*/ 	.word	0x000000b8
        /*036c*/ 	.short	0x0100
        /*036e*/ 	.byte	0x08
	.zero		1


	//   ....[47]....
        /*0370*/ 	.word	0x00000540
        /*0374*/ 	.word	0x000000ff
        /*0378*/ 	.word	0x00000220
        /*037c*/ 	.short	0x0100
        /*037e*/ 	.byte	0x08
	.zero		1


	//   ....[48]....
        /*0380*/ 	.word	0x00000550
        /*0384*/ 	.word	0x000000ff
        /*0388*/ 	.word	0x000000c0
        /*038c*/ 	.short	0x0100
        /*038e*/ 	.byte	0x08
	.zero		1


	//   ....[49]....
        /*0390*/ 	.word	0x00000560
        /*0394*/ 	.word	0x000000ff
        /*0398*/ 	.word	0x00000228
        /*039c*/ 	.short	0x0100
        /*039e*/ 	.byte	0x08
	.zero		1


	//   ....[50]....
        /*03a0*/ 	.word	0x00000570
        /*03a4*/ 	.word	0x000000ff
        /*03a8*/ 	.word	0x000000c8
        /*03ac*/ 	.short	0x0100
        /*03ae*/ 	.byte	0x08
	.zero		1


	//   ....[51]....
        /*03b0*/ 	.word	0x00000580
        /*03b4*/ 	.word	0x000000ff
        /*03b8*/ 	.word	0x00000230
        /*03bc*/ 	.short	0x0100
        /*03be*/ 	.byte	0x08
	.zero		1


	//   ....[52]....
        /*03c0*/ 	.word	0x00000590
        /*03c4*/ 	.word	0x000000ff
        /*03c8*/ 	.word	0x000000d0
        /*03cc*/ 	.short	0x0100
        /*03ce*/ 	.byte	0x08
	.zero		1


	//   ....[53]....
        /*03d0*/ 	.word	0x000005a0
        /*03d4*/ 	.word	0x000000ff
        /*03d8*/ 	.word	0x00000238
        /*03dc*/ 	.short	0x0100
        /*03de*/ 	.byte	0x08
	.zero		1


	//   ....[54]....
        /*03e0*/ 	.word	0x000005b0
        /*03e4*/ 	.word	0x000000ff
        /*03e8*/ 	.word	0x000000d8
        /*03ec*/ 	.short	0x0100
        /*03ee*/ 	.byte	0x08
	.zero		1


	//   ....[55]....
        /*03f0*/ 	.word	0x000005c0
        /*03f4*/ 	.word	0x000000ff
        /*03f8*/ 	.word	0x00000240
        /*03fc*/ 	.short	0x0100
        /*03fe*/ 	.byte	0x08
	.zero		1


	//   ....[56]....
        /*0400*/ 	.word	0x000005d0
        /*0404*/ 	.word	0x000000ff
        /*0408*/ 	.word	0x000000e0
        /*040c*/ 	.short	0x0100
        /*040e*/ 	.byte	0x08
	.zero		1


	//   ....[57]....
        /*0410*/ 	.word	0x000005e0
        /*0414*/ 	.word	0x000000ff
        /*0418*/ 	.word	0x00000248
        /*041c*/ 	.short	0x0100
        /*041e*/ 	.byte	0x08
	.zero		1


	//   ....[58]....
        /*0420*/ 	.word	0x000005f0
        /*0424*/ 	.word	0x000000ff
        /*0428*/ 	.word	0x000000e8
        /*042c*/ 	.short	0x0100
        /*042e*/ 	.byte	0x08
	.zero		1


	//   ....[59]....
        /*0430*/ 	.word	0x00000600
        /*0434*/ 	.word	0x000000ff
        /*0438*/ 	.word	0x00000250
        /*043c*/ 	.short	0x0100
        /*043e*/ 	.byte	0x08
	.zero		1


	//   ....[60]....
        /*0440*/ 	.word	0x00000610
        /*0444*/ 	.word	0x000000ff
        /*0448*/ 	.word	0x000000f0
        /*044c*/ 	.short	0x0100
        /*044e*/ 	.byte	0x08
	.zero		1


	//   ....[61]....
        /*0450*/ 	.word	0x00000620
        /*0454*/ 	.word	0x000000ff
        /*0458*/ 	.word	0x00000258
        /*045c*/ 	.short	0x0100
        /*045e*/ 	.byte	0x08
	.zero		1


	//   ....[62]....
        /*0460*/ 	.word	0x00000630
        /*0464*/ 	.word	0x000000ff
        /*0468*/ 	.word	0x000000f8
        /*046c*/ 	.short	0x0100
        /*046e*/ 	.byte	0x08
	.zero		1


	//   ....[63]....
        /*0470*/ 	.word	0x00000640
        /*0474*/ 	.word	0x000000ff
        /*0478*/ 	.word	0x00000260
        /*047c*/ 	.short	0x0100
        /*047e*/ 	.byte	0x08
	.zero		1


	//   ....[64]....
        /*0480*/ 	.word	0x00000650
        /*0484*/ 	.word	0x000000ff
        /*0488*/ 	.word	0x00000100
        /*048c*/ 	.short	0x0100
        /*048e*/ 	.byte	0x08
	.zero		1


	//   ....[65]....
        /*0490*/ 	.word	0x00000660
        /*0494*/ 	.word	0x000000ff
        /*0498*/ 	.word	0x00000268
        /*049c*/ 	.short	0x0100
        /*049e*/ 	.byte	0x08
	.zero		1


	//   ....[66]....
        /*04a0*/ 	.word	0x00000670
        /*04a4*/ 	.word	0x000000ff
        /*04a8*/ 	.word	0x00000108
        /*04ac*/ 	.short	0x0100
        /*04ae*/ 	.byte	0x08
	.zero		1


	//   ....[67]....
        /*04b0*/ 	.word	0x00000680
        /*04b4*/ 	.word	0x000000ff
        /*04b8*/ 	.word	0x00000270
        /*04bc*/ 	.short	0x0100
        /*04be*/ 	.byte	0x08
	.zero		1


	//   ....[68]....
        /*04c0*/ 	.word	0x00000690
        /*04c4*/ 	.word	0x000000ff
        /*04c8*/ 	.word	0x00000110
        /*04cc*/ 	.short	0x0100
        /*04ce*/ 	.byte	0x08
	.zero		1


	//   ....[69]....
        /*04d0*/ 	.word	0x000006a0
        /*04d4*/ 	.word	0x000000ff
        /*04d8*/ 	.word	0x00000278
        /*04dc*/ 	.short	0x0100
        /*04de*/ 	.byte	0x08
	.zero		1


	//   ....[70]....
        /*04e0*/ 	.word	0x000006b0
        /*04e4*/ 	.word	0x000000ff
        /*04e8*/ 	.word	0x00000118
        /*04ec*/ 	.short	0x0100
        /*04ee*/ 	.byte	0x08
	.zero		1


	//   ....[71]....
        /*04f0*/ 	.word	0x000006c0
        /*04f4*/ 	.word	0x000000ff
        /*04f8*/ 	.word	0x00000280
        /*04fc*/ 	.short	0x0100
        /*04fe*/ 	.byte	0x08
	.zero		1


	//   ....[72]....
        /*0500*/ 	.word	0x000006d0
        /*0504*/ 	.word	0x000000ff
        /*0508*/ 	.word	0x00000120
        /*050c*/ 	.short	0x0100
        /*050e*/ 	.byte	0x08
	.zero		1


	//   ....[73]....
        /*0510*/ 	.word	0x000006e0
        /*0514*/ 	.word	0x000000ff
        /*0518*/ 	.word	0x00000288
        /*051c*/ 	.short	0x0100
        /*051e*/ 	.byte	0x08
	.zero		1


	//   ....[74]....
        /*0520*/ 	.word	0x000006f0
        /*0524*/ 	.word	0x000000ff
        /*0528*/ 	.word	0x00000128
        /*052c*/ 	.short	0x0100
        /*052e*/ 	.byte	0x08
	.zero		1


	//   ....[75]....
        /*0530*/ 	.word	0x00000700
        /*0534*/ 	.word	0x000000ff
        /*0538*/ 	.word	0x00000290
        /*053c*/ 	.short	0x0100
        /*053e*/ 	.byte	0x08
	.zero		1


	//   ....[76]....
        /*0540*/ 	.word	0x00000710
        /*0544*/ 	.word	0x000000ff
        /*0548*/ 	.word	0x00000130
        /*054c*/ 	.short	0x0100
        /*054e*/ 	.byte	0x08
	.zero		1


	//   ....[77]....
        /*0550*/ 	.word	0x00000720
        /*0554*/ 	.word	0x000000ff
        /*0558*/ 	.word	0x00000298
        /*055c*/ 	.short	0x0100
        /*055e*/ 	.byte	0x08
	.zero		1


	//   ....[78]....
        /*0560*/ 	.word	0x00000730
        /*0564*/ 	.word	0x000000ff
        /*0568*/ 	.word	0x00000138
        /*056c*/ 	.short	0x0100
        /*056e*/ 	.byte	0x08
	.zero		1


	//   ....[79]....
        /*0570*/ 	.word	0x00000740
        /*0574*/ 	.word	0x000000ff
        /*0578*/ 	.word	0x000002a0
        /*057c*/ 	.short	0x0100
        /*057e*/ 	.byte	0x08
	.zero		1


	//   ....[80]....
        /*0580*/ 	.word	0x00000750
        /*0584*/ 	.word	0x000000ff
        /*0588*/ 	.word	0x00000140
        /*058c*/ 	.short	0x0100
        /*058e*/ 	.byte	0x08
	.zero		1


	//   ....[81]....
        /*0590*/ 	.word	0x00000760
        /*0594*/ 	.word	0x000000ff
        /*0598*/ 	.word	0x000002a8
        /*059c*/ 	.short	0x0100
        /*059e*/ 	.byte	0x08
	.zero		1


	//   ....[82]....
        /*05a0*/ 	.word	0x00000770
        /*05a4*/ 	.word	0x000000ff
        /*05a8*/ 	.word	0x00000148
        /*05ac*/ 	.short	0x0100
        /*05ae*/ 	.byte	0x08
	.zero		1


	//   ....[83]....
        /*05b0*/ 	.word	0x00000780
        /*05b4*/ 	.word	0x000000ff
        /*05b8*/ 	.word	0x000002b0
        /*05bc*/ 	.short	0x0100
        /*05be*/ 	.byte	0x08
	.zero		1


	//   ....[84]....
        /*05c0*/ 	.word	0x00000790
        /*05c4*/ 	.word	0x000000ff
        /*05c8*/ 	.word	0x00000150
        /*05cc*/ 	.short	0x0100
        /*05ce*/ 	.byte	0x08
	.zero		1


	//   ....[85]....
        /*05d0*/ 	.word	0x000007a0
        /*05d4*/ 	.word	0x000000ff
        /*05d8*/ 	.word	0x000002b8
        /*05dc*/ 	.short	0x0100
        /*05de*/ 	.byte	0x08
	.zero		1


	//   ....[86]....
        /*05e0*/ 	.word	0x000007b0
        /*05e4*/ 	.word	0x000000ff
        /*05e8*/ 	.word	0x00000158
        /*05ec*/ 	.short	0x0100
        /*05ee*/ 	.byte	0x08
	.zero		1


	//   ....[87]....
        /*05f0*/ 	.word	0x000007c0
        /*05f4*/ 	.word	0x000000ff
        /*05f8*/ 	.word	0x000002c0
        /*05fc*/ 	.short	0x0100
        /*05fe*/ 	.byte	0x08
	.zero		1


	//   ....[88]....
        /*0600*/ 	.word	0x000007d0
        /*0604*/ 	.word	0x000000ff
        /*0608*/ 	.word	0x00000160
        /*060c*/ 	.short	0x0100
        /*060e*/ 	.byte	0x08
	.zero		1


	//   ....[89]....
        /*0610*/ 	.word	0x000007e0
        /*0614*/ 	.word	0x000000ff
        /*0618*/ 	.word	0x000002c8
        /*061c*/ 	.short	0x0100
        /*061e*/ 	.byte	0x08
	.zero		1


	//   ....[90]....
        /*0620*/ 	.word	0x00000aa0
        /*0624*/ 	.word	0x000000ff
        /*0628*/ 	.word	0x000002e0
        /*062c*/ 	.short	0x0100
        /*062e*/ 	.byte	0x08
	.zero		1


	//   ....[91]....
        /*0630*/ 	.word	0x00000b20
        /*0634*/ 	.word	0x000000ff
        /*0638*/ 	.word	0x000002e8
        /*063c*/ 	.short	0x0100
        /*063e*/ 	.byte	0x08
	.zero		1


	//   ....[92]....
        /*0640*/ 	.word	0x000019b0
        /*0644*/ 	.word	0x00000003
        /*0648*/ 	.word	0x00000000
        /*064c*/ 	.short	0x010a
        /*064e*/ 	.byte	0x3f
	.zero		1


	//   ....[93]....
        /*0650*/ 	.word	0x00001a10
        /*0654*/ 	.word	0x00000003
        /*0658*/ 	.word	0x00000000
        /*065c*/ 	.short	0x010a
        /*065e*/ 	.byte	0x3f
	.zero		1


	//   ....[94]....
        /*0660*/ 	.word	0x00001bc0
        /*0664*/ 	.word	0x000000ff
        /*0668*/ 	.word	0x00000000
        /*066c*/ 	.short	0x010a
        /*066e*/ 	.byte	0x04
	.zero		1


	//   ....[95]....
        /*0670*/ 	.word	0x00001c00
        /*0674*/ 	.word	0x000000ff
        /*0678*/ 	.word	0x00000000
        /*067c*/ 	.short	0x010a
        /*067e*/ 	.byte	0x04
	.zero		1


	//   ....[96]....
        /*0680*/ 	.word	0x00001cf0
        /*0684*/ 	.word	0x000000ff
        /*0688*/ 	.word	0x00000000
        /*068c*/ 	.short	0x0101
        /*068e*/ 	.byte	0x04
	.zero		1


	//   ....[97]....
        /*0690*/ 	.word	0x00001ec0
        /*0694*/ 	.word	0x000000ff
        /*0698*/ 	.word	0x00000000
        /*069c*/ 	.short	0x0101
        /*069e*/ 	.byte	0x04
	.zero		1


	//   ....[98]....
        /*06a0*/ 	.word	0x000042d0
        /*06a4*/ 	.word	0x00000009
        /*06a8*/ 	.word	0x00000168
        /*06ac*/ 	.short	0x010a
        /*06ae*/ 	.byte	0x3f
	.zero		1


	//   ....[99]....
        /*06b0*/ 	.word	0x00004690
        /*06b4*/ 	.word	0x00000008
        /*06b8*/ 	.word	0x000002e8
        /*06bc*/ 	.short	0x0101
        /*06be*/ 	.byte	0x3f
	.zero		1


	//   ....[100]....
        /*06c0*/ 	.word	0x00004db0
        /*06c4*/ 	.word	0x00000007
        /*06c8*/ 	.word	0x00000000
        /*06cc*/ 	.short	0x010a
        /*06ce*/ 	.byte	0x3f
	.zero		1


	//   ....[101]....
        /*06d0*/ 	.word	0x00004e30
        /*06d4*/ 	.word	0x00000008
        /*06d8*/ 	.word	0x00000000
        /*06dc*/ 	.short	0x010a
        /*06de*/ 	.byte	0x3f
	.zero		1


	//   ....[102]....
        /*06e0*/ 	.word	0x00004ec0
        /*06e4*/ 	.word	0x00000009
        /*06e8*/ 	.word	0x00000000
        /*06ec*/ 	.short	0x010a
        /*06ee*/ 	.byte	0x3f
	.zero		1


	//   ....[103]....
        /*06f0*/ 	.word	0x00004f50
        /*06f4*/ 	.word	0x00000008
        /*06f8*/ 	.word	0x00000000
        /*06fc*/ 	.short	0x010a
        /*06fe*/ 	.byte	0x3f
	.zero		1


	//   ....[104]....
        /*0700*/ 	.word	0x00004fe0
        /*0704*/ 	.word	0x00000009
        /*0708*/ 	.word	0x00000000
        /*070c*/ 	.short	0x010a
        /*070e*/ 	.byte	0x3f
	.zero		1


	//   ....[105]....
        /*0710*/ 	.word	0x00005070
        /*0714*/ 	.word	0x00000008
        /*0718*/ 	.word	0x00000000
        /*071c*/ 	.short	0x010a
        /*071e*/ 	.byte	0x3f
	.zero		1


	//   ....[106]....
        /*0720*/ 	.word	0x00005100
        /*0724*/ 	.word	0x00000009
        /*0728*/ 	.word	0x00000000
        /*072c*/ 	.short	0x010a
        /*072e*/ 	.byte	0x3f
	.zero		1


	//   ....[107]....
        /*0730*/ 	.word	0x00005190
        /*0734*/ 	.word	0x00000008
        /*0738*/ 	.word	0x00000000
        /*073c*/ 	.short	0x010a
        /*073e*/ 	.byte	0x3f
	.zero		1


	//   ....[108]....
        /*0740*/ 	.word	0x00005220
        /*0744*/ 	.word	0x00000009
        /*0748*/ 	.word	0x00000000
        /*074c*/ 	.short	0x010a
        /*074e*/ 	.byte	0x3f
	.zero		1


	//   ....[109]....
        /*0750*/ 	.word	0x000052b0
        /*0754*/ 	.word	0x00000008
        /*0758*/ 	.word	0x00000000
        /*075c*/ 	.short	0x010a
        /*075e*/ 	.byte	0x3f
	.zero		1


	//   ....[110]....
        /*0760*/ 	.word	0x00005340
        /*0764*/ 	.word	0x00000009
        /*0768*/ 	.word	0x00000000
        /*076c*/ 	.short	0x010a
        /*076e*/ 	.byte	0x3f
	.zero		1


	//   ....[111]....
        /*0770*/ 	.word	0x000053d0
        /*0774*/ 	.word	0x00000008
        /*0778*/ 	.word	0x00000000
        /*077c*/ 	.short	0x010a
        /*077e*/ 	.byte	0x3f
	.zero		1


	//   ....[112]....
        /*0780*/ 	.word	0x00005460
        /*0784*/ 	.word	0x00000009
        /*0788*/ 	.word	0x00000000
        /*078c*/ 	.short	0x010a
        /*078e*/ 	.byte	0x3f
	.zero		1


	//   ....[113]....
        /*0790*/ 	.word	0x000054f0
        /*0794*/ 	.word	0x00000008
        /*0798*/ 	.word	0x00000000
        /*079c*/ 	.short	0x010a
        /*079e*/ 	.byte	0x3f
	.zero		1


	//   ....[114]....
        /*07a0*/ 	.word	0x00005580
        /*07a4*/ 	.word	0x00000009
        /*07a8*/ 	.word	0x00000000
        /*07ac*/ 	.short	0x010a
        /*07ae*/ 	.byte	0x3f
	.zero		1


	//   ....[115]....
        /*07b0*/ 	.word	0x00005610
        /*07b4*/ 	.word	0x00000008
        /*07b8*/ 	.word	0x00000000
        /*07bc*/ 	.short	0x010a
        /*07be*/ 	.byte	0x3f
	.zero		1


	//   ....[116]....
        /*07c0*/ 	.word	0x000056a0
        /*07c4*/ 	.word	0x00000009
        /*07c8*/ 	.word	0x00000000
        /*07cc*/ 	.short	0x010a
        /*07ce*/ 	.byte	0x3f
	.zero		1


	//   ....[117]....
        /*07d0*/ 	.word	0x00005730
        /*07d4*/ 	.word	0x00000008
        /*07d8*/ 	.word	0x00000000
        /*07dc*/ 	.short	0x010a
        /*07de*/ 	.byte	0x3f
	.zero		1


	//   ....[118]....
        /*07e0*/ 	.word	0x000057c0
        /*07e4*/ 	.word	0x00000009
        /*07e8*/ 	.word	0x00000000
        /*07ec*/ 	.short	0x010a
        /*07ee*/ 	.byte	0x3f
	.zero		1


	//   ....[119]....
        /*07f0*/ 	.word	0x00005850
        /*07f4*/ 	.word	0x00000008
        /*07f8*/ 	.word	0x00000000
        /*07fc*/ 	.short	0x010a
        /*07fe*/ 	.byte	0x3f
	.zero		1


	//   ....[120]....
        /*0800*/ 	.word	0x000058e0
        /*0804*/ 	.word	0x00000009
        /*0808*/ 	.word	0x00000000
        /*080c*/ 	.short	0x010a
        /*080e*/ 	.byte	0x3f
	.zero		1


	//   ....[121]....
        /*0810*/ 	.word	0x00005970
        /*0814*/ 	.word	0x00000008
        /*0818*/ 	.word	0x00000000
        /*081c*/ 	.short	0x010a
        /*081e*/ 	.byte	0x3f
	.zero		1


	//   ....[122]....
        /*0820*/ 	.word	0x00005a00
        /*0824*/ 	.word	0x00000009
        /*0828*/ 	.word	0x00000000
        /*082c*/ 	.short	0x010a
        /*082e*/ 	.byte	0x3f
	.zero		1


	//   ....[123]....
        /*0830*/ 	.word	0x00005a90
        /*0834*/ 	.word	0x00000008
        /*0838*/ 	.word	0x00000000
        /*083c*/ 	.short	0x010a
        /*083e*/ 	.byte	0x3f
	.zero		1


	//   ....[124]....
        /*0840*/ 	.word	0x00005b20
        /*0844*/ 	.word	0x00000009
        /*0848*/ 	.word	0x00000000
        /*084c*/ 	.short	0x010a
        /*084e*/ 	.byte	0x3f
	.zero		1


	//   ....[125]....
        /*0850*/ 	.word	0x00005bb0
        /*0854*/ 	.word	0x00000008
        /*0858*/ 	.word	0x00000000
        /*085c*/ 	.short	0x010a
        /*085e*/ 	.byte	0x3f
	.zero		1


	//   ....[126]....
        /*0860*/ 	.word	0x00005c40
        /*0864*/ 	.word	0x00000009
        /*0868*/ 	.word	0x00000000
        /*086c*/ 	.short	0x010a
        /*086e*/ 	.byte	0x3f
	.zero		1


	//   ....[127]....
        /*0870*/ 	.word	0x00005cd0
        /*0874*/ 	.word	0x00000008
        /*0878*/ 	.word	0x00000000
        /*087c*/ 	.short	0x010a
        /*087e*/ 	.byte	0x3f
	.zero		1


	//   ....[128]....
        /*0880*/ 	.word	0x00005d60
        /*0884*/ 	.word	0x00000009
        /*0888*/ 	.word	0x00000000
        /*088c*/ 	.short	0x010a
        /*088e*/ 	.byte	0x3f
	.zero		1


	//   ....[129]....
        /*0890*/ 	.word	0x00005df0
        /*0894*/ 	.word	0x00000008
        /*0898*/ 	.word	0x00000000
        /*089c*/ 	.short	0x010a
        /*089e*/ 	.byte	0x3f
	.zero		1


	//   ....[130]....
        /*08a0*/ 	.word	0x00005e80
        /*08a4*/ 	.word	0x00000009
        /*08a8*/ 	.word	0x00000000
        /*08ac*/ 	.short	0x010a
        /*08ae*/ 	.byte	0x3f
	.zero		1


	//   ....[131]....
        /*08b0*/ 	.word	0x00005f10
        /*08b4*/ 	.word	0x00000008
        /*08b8*/ 	.word	0x00000000
        /*08bc*/ 	.short	0x010a
        /*08be*/ 	.byte	0x3f
	.zero		1


	//   ....[132]....
        /*08c0*/ 	.word	0x00005fa0
        /*08c4*/ 	.word	0x00000009
        /*08c8*/ 	.word	0x00000000
        /*08cc*/ 	.short	0x010a
        /*08ce*/ 	.byte	0x3f
	.zero		1


	//   ....[133]....
        /*08d0*/ 	.word	0x00006030
        /*08d4*/ 	.word	0x00000008
        /*08d8*/ 	.word	0x00000000
        /*08dc*/ 	.short	0x010a
        /*08de*/ 	.byte	0x3f
	.zero		1


	//   ....[134]....
        /*08e0*/ 	.word	0x000060c0
        /*08e4*/ 	.word	0x00000009
        /*08e8*/ 	.word	0x00000000
        /*08ec*/ 	.short	0x010a
        /*08ee*/ 	.byte	0x3f
	.zero		1


	//   ....[135]....
        /*08f0*/ 	.word	0x00006150
        /*08f4*/ 	.word	0x00000008
        /*08f8*/ 	.word	0x00000000
        /*08fc*/ 	.short	0x010a
        /*08fe*/ 	.byte	0x3f
	.zero		1


	//   ....[136]....
        /*0900*/ 	.word	0x000061e0
        /*0904*/ 	.word	0x00000009
        /*0908*/ 	.word	0x00000000
        /*090c*/ 	.short	0x010a
        /*090e*/ 	.byte	0x3f
	.zero		1


	//   ....[137]....
        /*0910*/ 	.word	0x00006270
        /*0914*/ 	.word	0x00000008
        /*0918*/ 	.word	0x00000000
        /*091c*/ 	.short	0x010a
        /*091e*/ 	.byte	0x3f
	.zero		1


	//   ....[138]....
        /*0920*/ 	.word	0x00006300
        /*0924*/ 	.word	0x00000009
        /*0928*/ 	.word	0x00000000
        /*092c*/ 	.short	0x010a
        /*092e*/ 	.byte	0x3f
	.zero		1


	//   ....[139]....
        /*0930*/ 	.word	0x00006390
        /*0934*/ 	.word	0x00000008
        /*0938*/ 	.word	0x00000000
        /*093c*/ 	.short	0x010a
        /*093e*/ 	.byte	0x3f
	.zero		1


	//   ....[140]....
        /*0940*/ 	.word	0x00006420
        /*0944*/ 	.word	0x00000009
        /*0948*/ 	.word	0x00000000
        /*094c*/ 	.short	0x010a
        /*094e*/ 	.byte	0x3f
	.zero		1


	//   ....[141]....
        /*0950*/ 	.word	0x000064b0
        /*0954*/ 	.word	0x00000008
        /*0958*/ 	.word	0x00000000
        /*095c*/ 	.short	0x010a
        /*095e*/ 	.byte	0x3f
	.zero		1


	//   ....[142]....
        /*0960*/ 	.word	0x00006540
        /*0964*/ 	.word	0x00000009
        /*0968*/ 	.word	0x00000000
        /*096c*/ 	.short	0x010a
        /*096e*/ 	.byte	0x3f
	.zero		1


	//   ....[143]....
        /*0970*/ 	.word	0x000065d0
        /*0974*/ 	.word	0x00000006
        /*0978*/ 	.word	0x00000000
        /*097c*/ 	.short	0x010a
        /*097e*/ 	.byte	0x3f
	.zero		1


	//   ....[144]....
        /*0980*/ 	.word	0x00006660
        /*0984*/ 	.word	0x00000003
        /*0988*/ 	.word	0x00000000
        /*098c*/ 	.short	0x010a
        /*098e*/ 	.byte	0x3f
	.zero		1


	//   ....[145]....
        /*0990*/ 	.word	0x000066c0
        /*0994*/ 	.word	0x00000003
        /*0998*/ 	.word	0x00000000
        /*099c*/ 	.short	0x010a
        /*099e*/ 	.byte	0x3f
	.zero		1


	//   ....[146]....
        /*09a0*/ 	.word	0x00006720
        /*09a4*/ 	.word	0x00000004
        /*09a8*/ 	.word	0x00000000
        /*09ac*/ 	.short	0x010a
        /*09ae*/ 	.byte	0x3f
	.zero		1


	//   ....[147]....
        /*09b0*/ 	.word	0x000067f0
        /*09b4*/ 	.word	0x00000009
        /*09b8*/ 	.word	0x00000168
        /*09bc*/ 	.short	0x010a
        /*09be*/ 	.byte	0x3f
	.zero		1


	//   ....[148]....
        /*09c0*/ 	.word	0x000068c0
        /*09c4*/ 	.word	0x00000007
        /*09c8*/ 	.word	0x00000000
        /*09cc*/ 	.short	0x010a
        /*09ce*/ 	.byte	0x3f
	.zero		1


	//   ....[149]....
        /*09d0*/ 	.word	0x00006910
        /*09d4*/ 	.word	0x00000008
        /*09d8*/ 	.word	0x00000000
        /*09dc*/ 	.short	0x010a
        /*09de*/ 	.byte	0x3f
	.zero		1


	//   ....[150]....
        /*09e0*/ 	.word	0x00006960
        /*09e4*/ 	.word	0x00000009
        /*09e8*/ 	.word	0x00000000
        /*09ec*/ 	.short	0x010a
        /*09ee*/ 	.byte	0x3f
	.zero		1


	//   ....[151]....
        /*09f0*/ 	.word	0x000069b0
        /*09f4*/ 	.word	0x00000008
        /*09f8*/ 	.word	0x00000000
        /*09fc*/ 	.short	0x010a
        /*09fe*/ 	.byte	0x3f
	.zero		1


	//   ....[152]....
        /*0a00*/ 	.word	0x00006a00
        /*0a04*/ 	.word	0x00000009
        /*0a08*/ 	.word	0x00000000
        /*0a0c*/ 	.short	0x010a
        /*0a0e*/ 	.byte	0x3f
	.zero		1


	//   ....[153]....
        /*0a10*/ 	.word	0x00006a50
        /*0a14*/ 	.word	0x00000008
        /*0a18*/ 	.word	0x00000000
        /*0a1c*/ 	.short	0x010a
        /*0a1e*/ 	.byte	0x3f
	.zero		1


	//   ....[154]....
        /*0a20*/ 	.word	0x00006aa0
        /*0a24*/ 	.word	0x00000009
        /*0a28*/ 	.word	0x00000000
        /*0a2c*/ 	.short	0x010a
        /*0a2e*/ 	.byte	0x3f
	.zero		1


	//   ....[155]....
        /*0a30*/ 	.word	0x00006af0
        /*0a34*/ 	.word	0x00000008
        /*0a38*/ 	.word	0x00000000
        /*0a3c*/ 	.short	0x010a
        /*0a3e*/ 	.byte	0x3f
	.zero		1


	//   ....[156]....
        /*0a40*/ 	.word	0x00006b40
        /*0a44*/ 	.word	0x00000009
        /*0a48*/ 	.word	0x00000000
        /*0a4c*/ 	.short	0x010a
        /*0a4e*/ 	.byte	0x3f
	.zero		1


	//   ....[157]....
        /*0a50*/ 	.word	0x00006b90
        /*0a54*/ 	.word	0x00000008
        /*0a58*/ 	.word	0x00000000
        /*0a5c*/ 	.short	0x010a
        /*0a5e*/ 	.byte	0x3f
	.zero		1


	//   ....[158]....
        /*0a60*/ 	.word	0x00006be0
        /*0a64*/ 	.word	0x00000009
        /*0a68*/ 	.word	0x00000000
        /*0a6c*/ 	.short	0x010a
        /*0a6e*/ 	.byte	0x3f
	.zero		1


	//   ....[159]....
        /*0a70*/ 	.word	0x00006c30
        /*0a74*/ 	.word	0x00000008
        /*0a78*/ 	.word	0x00000000
        /*0a7c*/ 	.short	0x010a
        /*0a7e*/ 	.byte	0x3f
	.zero		1


	//   ....[160]....
        /*0a80*/ 	.word	0x00006c80
        /*0a84*/ 	.word	0x00000009
        /*0a88*/ 	.word	0x00000000
        /*0a8c*/ 	.short	0x010a
        /*0a8e*/ 	.byte	0x3f
	.zero		1


	//   ....[161]....
        /*0a90*/ 	.word	0x00006cd0
        /*0a94*/ 	.word	0x00000008
        /*0a98*/ 	.word	0x00000000
        /*0a9c*/ 	.short	0x010a
        /*0a9e*/ 	.byte	0x3f
	.zero		1


	//   ....[162]....
        /*0aa0*/ 	.word	0x00006d20
        /*0aa4*/ 	.word	0x00000009
        /*0aa8*/ 	.word	0x00000000
        /*0aac*/ 	.short	0x010a
        /*0aae*/ 	.byte	0x3f
	.zero		1


	//   ....[163]....
        /*0ab0*/ 	.word	0x00006d70
        /*0ab4*/ 	.word	0x00000008
        /*0ab8*/ 	.word	0x00000000
        /*0abc*/ 	.short	0x010a
        /*0abe*/ 	.byte	0x3f
	.zero		1


	//   ....[164]....
        /*0ac0*/ 	.word	0x00006dc0
        /*0ac4*/ 	.word	0x00000009
        /*0ac8*/ 	.word	0x00000000
        /*0acc*/ 	.short	0x010a
        /*0ace*/ 	.byte	0x3f
	.zero		1


	//   ....[165]....
        /*0ad0*/ 	.word	0x00006e10
        /*0ad4*/ 	.word	0x00000008
        /*0ad8*/ 	.word	0x00000000
        /*0adc*/ 	.short	0x010a
        /*0ade*/ 	.byte	0x3f
	.zero		1


	//   ....[166]....
        /*0ae0*/ 	.word	0x00006e60
        /*0ae4*/ 	.word	0x00000009
        /*0ae8*/ 	.word	0x00000000
        /*0aec*/ 	.short	0x010a
        /*0aee*/ 	.byte	0x3f
	.zero		1


	//   ....[167]....
        /*0af0*/ 	.word	0x00006eb0
        /*0af4*/ 	.word	0x00000008
        /*0af8*/ 	.word	0x00000000
        /*0afc*/ 	.short	0x010a
        /*0afe*/ 	.byte	0x3f
	.zero		1


	//   ....[168]....
        /*0b00*/ 	.word	0x00006f00
        /*0b04*/ 	.word	0x00000009
        /*0b08*/ 	.word	0x00000000
        /*0b0c*/ 	.short	0x010a
        /*0b0e*/ 	.byte	0x3f
	.zero		1


	//   ....[169]....
        /*0b10*/ 	.word	0x00006f50
        /*0b14*/ 	.word	0x00000008
        /*0b18*/ 	.word	0x00000000
        /*0b1c*/ 	.short	0x010a
        /*0b1e*/ 	.byte	0x3f
	.zero		1


	//   ....[170]....
        /*0b20*/ 	.word	0x00006fa0
        /*0b24*/ 	.word	0x00000009
        /*0b28*/ 	.word	0x00000000
        /*0b2c*/ 	.short	0x010a
        /*0b2e*/ 	.byte	0x3f
	.zero		1


	//   ....[171]....
        /*0b30*/ 	.word	0x00006ff0
        /*0b34*/ 	.word	0x00000008
        /*0b38*/ 	.word	0x00000000
        /*0b3c*/ 	.short	0x010a
        /*0b3e*/ 	.byte	0x3f
	.zero		1


	//   ....[172]....
        /*0b40*/ 	.word	0x00007040
        /*0b44*/ 	.word	0x00000009
        /*0b48*/ 	.word	0x00000000
        /*0b4c*/ 	.short	0x010a
        /*0b4e*/ 	.byte	0x3f
	.zero		1


	//   ....[173]....
        /*0b50*/ 	.word	0x00007090
        /*0b54*/ 	.word	0x00000008
        /*0b58*/ 	.word	0x00000000
        /*0b5c*/ 	.short	0x010a
        /*0b5e*/ 	.byte	0x3f
	.zero		1


	//   ....[174]....
        /*0b60*/ 	.word	0x000070e0
        /*0b64*/ 	.word	0x00000009
        /*0b68*/ 	.word	0x00000000
        /*0b6c*/ 	.short	0x010a
        /*0b6e*/ 	.byte	0x3f
	.zero		1


	//   ....[175]....
        /*0b70*/ 	.word	0x00007130
        /*0b74*/ 	.word	0x00000008
        /*0b78*/ 	.word	0x00000000
        /*0b7c*/ 	.short	0x010a
        /*0b7e*/ 	.byte	0x3f
	.zero		1


	//   ....[176]....
        /*0b80*/ 	.word	0x00007180
        /*0b84*/ 	.word	0x00000009
        /*0b88*/ 	.word	0x00000000
        /*0b8c*/ 	.short	0x010a
        /*0b8e*/ 	.byte	0x3f
	.zero		1


	//   ....[177]....
        /*0b90*/ 	.word	0x000071d0
        /*0b94*/ 	.word	0x00000008
        /*0b98*/ 	.word	0x00000000
        /*0b9c*/ 	.short	0x010a
        /*0b9e*/ 	.byte	0x3f
	.zero		1


	//   ....[178]....
        /*0ba0*/ 	.word	0x00007220
        /*0ba4*/ 	.word	0x00000009
        /*0ba8*/ 	.word	0x00000000
        /*0bac*/ 	.short	0x010a
        /*0bae*/ 	.byte	0x3f
	.zero		1


	//   ....[179]....
        /*0bb0*/ 	.word	0x00007270
        /*0bb4*/ 	.word	0x00000008
        /*0bb8*/ 	.word	0x00000000
        /*0bbc*/ 	.short	0x010a
        /*0bbe*/ 	.byte	0x3f
	.zero		1


	//   ....[180]....
        /*0bc0*/ 	.word	0x000072c0
        /*0bc4*/ 	.word	0x00000009
        /*0bc8*/ 	.word	0x00000000
        /*0bcc*/ 	.short	0x010a
        /*0bce*/ 	.byte	0x3f
	.zero		1


	//   ....[181]....
        /*0bd0*/ 	.word	0x00007310
        /*0bd4*/ 	.word	0x00000008
        /*0bd8*/ 	.word	0x00000000
        /*0bdc*/ 	.short	0x010a
        /*0bde*/ 	.byte	0x3f
	.zero		1


	//   ....[182]....
        /*0be0*/ 	.word	0x00007360
        /*0be4*/ 	.word	0x00000009
        /*0be8*/ 	.word	0x00000000
        /*0bec*/ 	.short	0x010a
        /*0bee*/ 	.byte	0x3f
	.zero		1


	//   ....[183]....
        /*0bf0*/ 	.word	0x000073b0
        /*0bf4*/ 	.word	0x00000008
        /*0bf8*/ 	.word	0x00000000
        /*0bfc*/ 	.short	0x010a
        /*0bfe*/ 	.byte	0x3f
	.zero		1


	//   ....[184]....
        /*0c00*/ 	.word	0x00007400
        /*0c04*/ 	.word	0x00000009
        /*0c08*/ 	.word	0x00000000
        /*0c0c*/ 	.short	0x010a
        /*0c0e*/ 	.byte	0x3f
	.zero		1


	//   ....[185]....
        /*0c10*/ 	.word	0x00007450
        /*0c14*/ 	.word	0x00000008
        /*0c18*/ 	.word	0x00000000
        /*0c1c*/ 	.short	0x010a
        /*0c1e*/ 	.byte	0x3f
	.zero		1


	//   ....[186]....
        /*0c20*/ 	.word	0x000074a0
        /*0c24*/ 	.word	0x00000009
        /*0c28*/ 	.word	0x00000000
        /*0c2c*/ 	.short	0x010a
        /*0c2e*/ 	.byte	0x3f
	.zero		1


	//   ....[187]....
        /*0c30*/ 	.word	0x000074f0
        /*0c34*/ 	.word	0x00000008
        /*0c38*/ 	.word	0x00000000
        /*0c3c*/ 	.short	0x010a
        /*0c3e*/ 	.byte	0x3f
	.zero		1


	//   ....[188]....
        /*0c40*/ 	.word	0x00007540
        /*0c44*/ 	.word	0x00000009
        /*0c48*/ 	.word	0x00000000
        /*0c4c*/ 	.short	0x010a
        /*0c4e*/ 	.byte	0x3f
	.zero		1


	//   ....[189]....
        /*0c50*/ 	.word	0x00007590
        /*0c54*/ 	.word	0x00000008
        /*0c58*/ 	.word	0x00000000
        /*0c5c*/ 	.short	0x010a
        /*0c5e*/ 	.byte	0x3f
	.zero		1


	//   ....[190]....
        /*0c60*/ 	.word	0x000075e0
        /*0c64*/ 	.word	0x00000009
        /*0c68*/ 	.word	0x00000000
        /*0c6c*/ 	.short	0x010a
        /*0c6e*/ 	.byte	0x3f
	.zero		1


	//   ....[191]....
        /*0c70*/ 	.word	0x00007630
        /*0c74*/ 	.word	0x00000006
        /*0c78*/ 	.word	0x00000000
        /*0c7c*/ 	.short	0x010a
        /*0c7e*/ 	.byte	0x3f
	.zero		1


	//----- nvinfo : EIATTR_NUM_MBARRIERS
	.align		4
.L_35:
        /*0c80*/ 	.byte	0x03, 0x38
        /*0c82*/ 	.short	0x005c


	//----- nvinfo : EIATTR_EXIT_INSTR_OFFSETS
	.align		4
        /*0c84*/ 	.byte	0x04, 0x1c
        /*0c86*/ 	.short	(.L_37 - .L_36)


	//   ....[0]....
.L_36:
        /*0c88*/ 	.word	0x00000bc0


	//   ....[1]....
        /*0c8c*/ 	.word	0x000014a0


	//   ....[2]....
        /*0c90*/ 	.word	0x00003990


	//   ....[3]....
        /*0c94*/ 	.word	0x00003fe0


	//   ....[4]....
        /*0c98*/ 	.word	0x000066b0


	//----- nvinfo : EIATTR_MAX_THREADS
	.align		4
.L_37:
        /*0c9c*/ 	.byte	0x04, 0x05
        /*0c9e*/ 	.short	(.L_39 - .L_38)
.L_38:
        /*0ca0*/ 	.word	0x00000180
        /*0ca4*/ 	.word	0x00000001
        /*0ca8*/ 	.word	0x00000001


	//----- nvinfo : EIATTR_CRS_STACK_SIZE
	.align		4
.L_39:
        /*0cac*/ 	.byte	0x04, 0x1e
        /*0cae*/ 	.short	(.L_41 - .L_40)
.L_40:
        /*0cb0*/ 	.word	0x00000000


	//----- nvinfo : EIATTR_CBANK_PARAM_SIZE
	.align		4
.L_41:
        /*0cb4*/ 	.byte	0x03, 0x19
        /*0cb6*/ 	.short	0x0470


	//----- nvinfo : EIATTR_PARAM_CBANK
	.align		4
        /*0cb8*/ 	.byte	0x04, 0x0a
        /*0cba*/ 	.short	(.L_43 - .L_42)
	.align		4
.L_42:
        /*0cbc*/ 	.word	index@(.nv.constant0._ZN7cutlass13device_kernelINS_4gemm6kernel13GemmUniversalIN4cute5tupleIJiiiiEEENS1_10collective13CollectiveMmaINS1_34MainloopSm90TmaGmmaWarpSpecializedILi45ENS5_IJNS4_1CILi1EEESB_SB_EEENS1_35KernelTmaWarpSpecializedCooperativeEEENS5_IJNSA_ILi128EEENSA_ILi32EEENSA_ILi16EEEEEENS_6half_tENS5_IJlSB_lEEESJ_SK_NS4_8TiledMMAINS4_8MMA_AtomIJNS4_4SM904GMMA25MMA_64x32x16_F32F16F16_SSILNSO_5MajorE0ELSQ_0ELNSO_7ScaleInE1ELSR_1EEEEEENS4_6LayoutINS5_IJNSA_ILi2EEESB_SB_EEENS5_IJSB_NSA_ILi0EEESX_EEEEENS5_IJNS4_10UnderscoreES10_S10_EEEEENS4_13SM90_TMA_LOADENS4_14ComposedLayoutINS4_7SwizzleILi1ELi4ELi3EEENS4_18smem_ptr_flag_bitsILi16EEENSU_INS5_IJNSA_ILi8EEESH_EEENS5_IJSH_SB_EEEEEEEvNS4_8identityES13_S1D_vS1E_EENS_8epilogue10collective6detail29Sm90TmaWarpSpecializedAdapterINS1H_15DefaultEpilogueISJ_SK_SK_NS1G_6thread17LinearCombinationISJ_Li1EffLNS1L_9ScaleType4KindE0ELNS_15FloatRoundStyleE2ESJ_EENS1_15EpilogueDefaultEEEEEvvEEEEvNT_6ParamsE)
        /*0cc0*/ 	.short	0x0210
        /*0cc2*/ 	.short	0x0470


	//----- nvinfo : EIATTR_SW_WAR
	.align		4
.L_43:
        /*0cc4*/ 	.byte	0x04, 0x36
        /*0cc6*/ 	.short	(.L_45 - .L_44)
.L_44:
        /*0cc8*/ 	.word	0x00000008
.L_45:


//--------------------- .nv.callgraph             --------------------------
	.section	.nv.callgraph,"",@"SHT_CUDA_CALLGRAPH"
	.align	4
	.sectionentsize	8
	.align		4
        /*0000*/ 	.word	0x00000000
	.align		4
        /*0004*/ 	.word	0xffffffff
	.align		4
        /*0008*/ 	.word	index@(_ZN7cutlass13device_kernelINS_4gemm6kernel13GemmUniversalIN4cute5tupleIJiiiiEEENS1_10collective13CollectiveMmaINS1_34MainloopSm90TmaGmmaWarpSpecializedILi45ENS5_IJNS4_1CILi1EEESB_SB_EEENS1_35KernelTmaWarpSpecializedCooperativeEEENS5_IJNSA_ILi128EEENSA_ILi32EEENSA_ILi16EEEEEENS_6half_tENS5_IJlSB_lEEESJ_SK_NS4_8TiledMMAINS4_8MMA_AtomIJNS4_4SM904GMMA25MMA_64x32x16_F32F16F16_SSILNSO_5MajorE0ELSQ_0ELNSO_7ScaleInE1ELSR_1EEEEEENS4_6LayoutINS5_IJNSA_ILi2EEESB_SB_EEENS5_IJSB_NSA_ILi0EEESX_EEEEENS5_IJNS4_10UnderscoreES10_S10_EEEEENS4_13SM90_TMA_LOADENS4_14ComposedLayoutINS4_7SwizzleILi1ELi4ELi3EEENS4_18smem_ptr_flag_bitsILi16EEENSU_INS5_IJNSA_ILi8EEESH_EEENS5_IJSH_SB_EEEEEEEvNS4_8identityES13_S1D_vS1E_EENS_8epilogue10collective6detail29Sm90TmaWarpSpecializedAdapterINS1H_15DefaultEpilogueISJ_SK_SK_NS1G_6thread17LinearCombinationISJ_Li1EffLNS1L_9ScaleType4KindE0ELNS_15FloatRoundStyleE2ESJ_EENS1_15EpilogueDefaultEEEEEvvEEEEvNT_6ParamsE)
	.align		4
        /*000c*/ 	.word	index@(__assertfail)
	.align		4
        /*0010*/ 	.word	0x00000000
	.align		4
        /*0014*/ 	.word	0xfffffffe
	.align		4
        /*0018*/ 	.word	0x00000000
	.align		4
        /*001c*/ 	.word	0xfffffffd
	.align		4
        /*0020*/ 	.word	0x00000000
	.align		4
        /*0024*/ 	.word	0xfffffffc


//--------------------- .nv.constant4             --------------------------
	.section	.nv.constant4,"a",@progbits
	.align	8
	.align		8
.nv.constant4:
        /*0000*/ 	.dword	__assertfail
	.align		8
        /*0008*/ 	.dword	__unnamed_1
	.align		8
        /*0010*/ 	.dword	_ZN40_INTERNAL_633b4628_4_k_cu_a542fb4c_155844cuda3std3__45__cpo5beginE
	.align		8
        /*0018*/ 	.dword	_ZN40_INTERNAL_633b4628_4_k_cu_a542fb4c_155844cuda3std3__45__cpo3endE
	.align		8
        /*0020*/ 	.dword	_ZN40_INTERNAL_633b4628_4_k_cu_a542fb4c_155844cuda3std3__45__cpo6cbeginE
	.align		8
        /*0028*/ 	.dword	_ZN40_INTERNAL_633b4628_4_k_cu_a542fb4c_155844cuda3std3__45__cpo4cendE
	.align		8
        /*0030*/ 	.dword	_ZN40_INTERNAL_633b4628_4_k_cu_a542fb4c_155844cuda3std3__442_GLOBAL__N__633b4628_4_k_cu_a542fb4c_155846ignoreE
	.align		8
        /*0038*/ 	.dword	_ZN40_INTERNAL_633b4628_4_k_cu_a542fb4c_155844cuda3std3__419piecewise_constructE
	.align		8
        /*0040*/ 	.dword	_ZN40_INTERNAL_633b4628_4_k_cu_a542fb4c_155844cuda3std3__48in_placeE
	.align		8
        /*0048*/ 	.dword	_ZN40_INTERNAL_633b4628_4_k_cu_a542fb4c_155844cuda3std6ranges3__45__cpo4swapE
	.align		8
        /*0050*/ 	.dword	_ZN40_INTERNAL_633b4628_4_k_cu_a542fb4c_155844cuda3std6ranges3__45__cpo9iter_moveE
	.align		8
        /*0058*/ 	.dword	_ZN40_INTERNAL_633b4628_4_k_cu_a542fb4c_155844cute7productE
	.align		8
        /*0060*/ 	.dword	_ZN40_INTERNAL_633b4628_4_k_cu_a542fb4c_155844cute1_E
	.align		8
        /*0068*/ 	.dword	$str$22
	.align		8
        /*0070*/ 	.dword	$str$23


//--------------------- .text._ZN7cutlass13device_kernelINS_4gemm6kernel13GemmUniversalIN4cute5tupleIJiiiiEEENS1_10collective13CollectiveMmaINS1_34MainloopSm90TmaGmmaWarpSpecializedILi45ENS5_IJNS4_1CILi1EEESB_SB_EEENS1_35KernelTmaWarpSpecializedCooperativeEEENS5_IJNSA_ILi128EEENSA_ILi32EEENSA_ILi16EEEEEENS_6half_tENS5_IJlSB_lEEESJ_SK_NS4_8TiledMMAINS4_8MMA_AtomIJNS4_4SM904GMMA25MMA_64x32x16_F32F16F16_SSILNSO_5MajorE0ELSQ_0ELNSO_7ScaleInE1ELSR_1EEEEEENS4_6LayoutINS5_IJNSA_ILi2EEESB_SB_EEENS5_IJSB_NSA_ILi0EEESX_EEEEENS5_IJNS4_10UnderscoreES10_S10_EEEEENS4_13SM90_TMA_LOADENS4_14ComposedLayoutINS4_7SwizzleILi1ELi4ELi3EEENS4_18smem_ptr_flag_bitsILi16EEENSU_INS5_IJNSA_ILi8EEESH_EEENS5_IJSH_SB_EEEEEEEvNS4_8identityES13_S1D_vS1E_EENS_8epilogue10collective6detail29Sm90TmaWarpSpecializedAdapterINS1H_15DefaultEpilogueISJ_SK_SK_NS1G_6thread17LinearCombinationISJ_Li1EffLNS1L_9ScaleType4KindE0ELNS_15FloatRoundStyleE2ESJ_EENS1_15EpilogueDefaultEEEEEvvEEEEvNT_6ParamsE --------------------------
	.section	.text._ZN7cutlass13device_kernelINS_4gemm6kernel13GemmUniversalIN4cute5tupleIJiiiiEEENS1_10collective13CollectiveMmaINS1_34MainloopSm90TmaGmmaWarpSpecializedILi45ENS5_IJNS4_1CILi1EEESB_SB_EEENS1_35KernelTmaWarpSpecializedCooperativeEEENS5_IJNSA_ILi128EEENSA_ILi32EEENSA_ILi16EEEEEENS_6half_tENS5_IJlSB_lEEESJ_SK_NS4_8TiledMMAINS4_8MMA_AtomIJNS4_4SM904GMMA25MMA_64x32x16_F32F16F16_SSILNSO_5MajorE0ELSQ_0ELNSO_7ScaleInE1ELSR_1EEEEEENS4_6LayoutINS5_IJNSA_ILi2EEESB_SB_EEENS5_IJSB_NSA_ILi0EEESX_EEEEENS5_IJNS4_10UnderscoreES10_S10_EEEEENS4_13SM90_TMA_LOADENS4_14ComposedLayoutINS4_7SwizzleILi1ELi4ELi3EEENS4_18smem_ptr_flag_bitsILi16EEENSU_INS5_IJNSA_ILi8EEESH_EEENS5_IJSH_SB_EEEEEEEvNS4_8identityES13_S1D_vS1E_EENS_8epilogue10collective6detail29Sm90TmaWarpSpecializedAdapterINS1H_15DefaultEpilogueISJ_SK_SK_NS1G_6thread17LinearCombinationISJ_Li1EffLNS1L_9ScaleType4KindE0ELNS_15FloatRoundStyleE2ESJ_EENS1_15EpilogueDefaultEEEEEvvEEEEvNT_6ParamsE,"ax",@progbits
	.align	128
.text._ZN7cutlass13device_kernelINS_4gemm6kernel13GemmUniversalIN4cute5tupleIJiiiiEEENS1_10collective13CollectiveMmaINS1_34MainloopSm90TmaGmmaWarpSpecializedILi45ENS5_IJNS4_1CILi1EEESB_SB_EEENS1_35KernelTmaWarpSpecializedCooperativeEEENS5_IJNSA_ILi128EEENSA_ILi32EEENSA_ILi16EEEEEENS_6half_tENS5_IJlSB_lEEESJ_SK_NS4_8TiledMMAINS4_8MMA_AtomIJNS4_4SM904GMMA25MMA_64x32x16_F32F16F16_SSILNSO_5MajorE0ELSQ_0ELNSO_7ScaleInE1ELSR_1EEEEEENS4_6LayoutINS5_IJNSA_ILi2EEESB_SB_EEENS5_IJSB_NSA_ILi0EEESX_EEEEENS5_IJNS4_10UnderscoreES10_S10_EEEEENS4_13SM90_TMA_LOADENS4_14ComposedLayoutINS4_7SwizzleILi1ELi4ELi3EEENS4_18smem_ptr_flag_bitsILi16EEENSU_INS5_IJNSA_ILi8EEESH_EEENS5_IJSH_SB_EEEEEEEvNS4_8identityES13_S1D_vS1E_EENS_8epilogue10collective6detail29Sm90TmaWarpSpecializedAdapterINS1H_15DefaultEpilogueISJ_SK_SK_NS1G_6thread17LinearCombinationISJ_Li1EffLNS1L_9ScaleType4KindE0ELNS_15FloatRoundStyleE2ESJ_EENS1_15EpilogueDefaultEEEEEvvEEEEvNT_6ParamsE:
        .type           _ZN7cutlass13device_kernelINS_4gemm6kernel13GemmUniversalIN4cute5tupleIJiiiiEEENS1_10collective13CollectiveMmaINS1_34MainloopSm90TmaGmmaWarpSpecializedILi45ENS5_IJNS4_1CILi1EEESB_SB_EEENS1_35KernelTmaWarpSpecializedCooperativeEEENS5_IJNSA_ILi128EEENSA_ILi32EEENSA_ILi16EEEEEENS_6half_tENS5_IJlSB_lEEESJ_SK_NS4_8TiledMMAINS4_8MMA_AtomIJNS4_4SM904GMMA25MMA_64x32x16_F32F16F16_SSILNSO_5MajorE0ELSQ_0ELNSO_7ScaleInE1ELSR_1EEEEEENS4_6LayoutINS5_IJNSA_ILi2EEESB_SB_EEENS5_IJSB_NSA_ILi0EEESX_EEEEENS5_IJNS4_10UnderscoreES10_S10_EEEEENS4_13SM90_TMA_LOADENS4_14ComposedLayoutINS4_7SwizzleILi1ELi4ELi3EEENS4_18smem_ptr_flag_bitsILi16EEENSU_INS5_IJNSA_ILi8EEESH_EEENS5_IJSH_SB_EEEEEEEvNS4_8identityES13_S1D_vS1E_EENS_8epilogue10collective6detail29Sm90TmaWarpSpecializedAdapterINS1H_15DefaultEpilogueISJ_SK_SK_NS1G_6thread17LinearCombinationISJ_Li1EffLNS1L_9ScaleType4KindE0ELNS_15FloatRoundStyleE2ESJ_EENS1_15EpilogueDefaultEEEEEvvEEEEvNT_6ParamsE,@function
        .size           _ZN7cutlass13device_kernelINS_4gemm6kernel13GemmUniversalIN4cute5tupleIJiiiiEEENS1_10collective13CollectiveMmaINS1_34MainloopSm90TmaGmmaWarpSpecializedILi45ENS5_IJNS4_1CILi1EEESB_SB_EEENS1_35KernelTmaWarpSpecializedCooperativeEEENS5_IJNSA_ILi128EEENSA_ILi32EEENSA_ILi16EEEEEENS_6half_tENS5_IJlSB_lEEESJ_SK_NS4_8TiledMMAINS4_8MMA_AtomIJNS4_4SM904GMMA25MMA_64x32x16_F32F16F16_SSILNSO_5MajorE0ELSQ_0ELNSO_7ScaleInE1ELSR_1EEEEEENS4_6LayoutINS5_IJNSA_ILi2EEESB_SB_EEENS5_IJSB_NSA_ILi0EEESX_EEEEENS5_IJNS4_10UnderscoreES10_S10_EEEEENS4_13SM90_TMA_LOADENS4_14ComposedLayoutINS4_7SwizzleILi1ELi4ELi3EEENS4_18smem_ptr_flag_bitsILi16EEENSU_INS5_IJNSA_ILi8EEESH_EEENS5_IJSH_SB_EEEEEEEvNS4_8identityES13_S1D_vS1E_EENS_8epilogue10collective6detail29Sm90TmaWarpSpecializedAdapterINS1H_15DefaultEpilogueISJ_SK_SK_NS1G_6thread17LinearCombinationISJ_Li1EffLNS1L_9ScaleType4KindE0ELNS_15FloatRoundStyleE2ESJ_EENS1_15EpilogueDefaultEEEEEvvEEEEvNT_6ParamsE,(.L_x_181 - _ZN7cutlass13device_kernelINS_4gemm6kernel13GemmUniversalIN4cute5tupleIJiiiiEEENS1_10collective13CollectiveMmaINS1_34MainloopSm90TmaGmmaWarpSpecializedILi45ENS5_IJNS4_1CILi1EEESB_SB_EEENS1_35KernelTmaWarpSpecializedCooperativeEEENS5_IJNSA_ILi128EEENSA_ILi32EEENSA_ILi16EEEEEENS_6half_tENS5_IJlSB_lEEESJ_SK_NS4_8TiledMMAINS4_8MMA_AtomIJNS4_4SM904GMMA25MMA_64x32x16_F32F16F16_SSILNSO_5MajorE0ELSQ_0ELNSO_7ScaleInE1ELSR_1EEEEEENS4_6LayoutINS5_IJNSA_ILi2EEESB_SB_EEENS5_IJSB_NSA_ILi0EEESX_EEEEENS5_IJNS4_10UnderscoreES10_S10_EEEEENS4_13SM90_TMA_LOADENS4_14ComposedLayoutINS4_7SwizzleILi1ELi4ELi3EEENS4_18smem_ptr_flag_bitsILi16EEENSU_INS5_IJNSA_ILi8EEESH_EEENS5_IJSH_SB_EEEEEEEvNS4_8identityES13_S1D_vS1E_EENS_8epilogue10collective6detail29Sm90TmaWarpSpecializedAdapterINS1H_15DefaultEpilogueISJ_SK_SK_NS1G_6thread17LinearCombinationISJ_Li1EffLNS1L_9ScaleType4KindE0ELNS_15FloatRoundStyleE2ESJ_EENS1_15EpilogueDefaultEEEEEvvEEEEvNT_6ParamsE)
        .other          _ZN7cutlass13device_kernelINS_4gemm6kernel13GemmUniversalIN4cute5tupleIJiiiiEEENS1_10collective13CollectiveMmaINS1_34MainloopSm90TmaGmmaWarpSpecializedILi45ENS5_IJNS4_1CILi1EEESB_SB_EEENS1_35KernelTmaWarpSpecializedCooperativeEEENS5_IJNSA_ILi128EEENSA_ILi32EEENSA_ILi16EEEEEENS_6half_tENS5_IJlSB_lEEESJ_SK_NS4_8TiledMMAINS4_8MMA_AtomIJNS4_4SM904GMMA25MMA_64x32x16_F32F16F16_SSILNSO_5MajorE0ELSQ_0ELNSO_7ScaleInE1ELSR_1EEEEEENS4_6LayoutINS5_IJNSA_ILi2EEESB_SB_EEENS5_IJSB_NSA_ILi0EEESX_EEEEENS5_IJNS4_10UnderscoreES10_S10_EEEEENS4_13SM90_TMA_LOADENS4_14ComposedLayoutINS4_7SwizzleILi1ELi4ELi3EEENS4_18smem_ptr_flag_bitsILi16EEENSU_INS5_IJNSA_ILi8EEESH_EEENS5_IJSH_SB_EEEEEEEvNS4_8identityES13_S1D_vS1E_EENS_8epilogue10collective6detail29Sm90TmaWarpSpecializedAdapterINS1H_15DefaultEpilogueISJ_SK_SK_NS1G_6thread17LinearCombinationISJ_Li1EffLNS1L_9ScaleType4KindE0ELNS_15FloatRoundStyleE2ESJ_EENS1_15EpilogueDefaultEEEEEvvEEEEvNT_6ParamsE,@"STO_CUDA_ENTRY STV_DEFAULT"
_ZN7cutlass13device_kernelINS_4gemm6kernel13GemmUniversalIN4cute5tupleIJiiiiEEENS1_10collective13CollectiveMmaINS1_34MainloopSm90TmaGmmaWarpSpecializedILi45ENS5_IJNS4_1CILi1EEESB_SB_EEENS1_35KernelTmaWarpSpecializedCooperativeEEENS5_IJNSA_ILi128EEENSA_ILi32EEENSA_ILi16EEEEEENS_6half_tENS5_IJlSB_lEEESJ_SK_NS4_8TiledMMAINS4_8MMA_AtomIJNS4_4SM904GMMA25MMA_64x32x16_F32F16F16_SSILNSO_5MajorE0ELSQ_0ELNSO_7ScaleInE1ELSR_1EEEEEENS4_6LayoutINS5_IJNSA_ILi2EEESB_SB_EEENS5_IJSB_NSA_ILi0EEESX_EEEEENS5_IJNS4_10UnderscoreES10_S10_EEEEENS4_13SM90_TMA_LOADENS4_14ComposedLayoutINS4_7SwizzleILi1ELi4ELi3EEENS4_18smem_ptr_flag_bitsILi16EEENSU_INS5_IJNSA_ILi8EEESH_EEENS5_IJSH_SB_EEEEEEEvNS4_8identityES13_S1D_vS1E_EENS_8epilogue10collective6detail29Sm90TmaWarpSpecializedAdapterINS1H_15DefaultEpilogueISJ_SK_SK_NS1G_6thread17LinearCombinationISJ_Li1EffLNS1L_9ScaleType4KindE0ELNS_15FloatRoundStyleE2ESJ_EENS1_15EpilogueDefaultEEEEEvvEEEEvNT_6ParamsE:
[----:B------:R-:W0:Y:S01]  /*0000*/  LDC R1, c[0x0][0x28] ;  /* 0x00000a00ff017b82 */ /* 0x000e220000000800 */
[----:B------:R-:W1:Y:S01]  /*0010*/  S2R R3, SR_TID.X ;  /* 0x0000000000037919 */ /* 0x000e620000002100 */
[----:B------:R-:W-:Y:S01]  /*0020*/  ELECT P0, URZ, PT ;  /* 0x00000000003f782f */ /* 0x000fe20003800000 */
[----:B------:R-:W-:Y:S01]  /*0030*/  BSSY B0, `(.L_x_0) ;  /* 0x000000f000007945 */ /* 0x000fe20003800000 */
[--C-:B-1----:R-:W-:Y:S02]  /*0040*/  SHF.R.U32.HI R0, RZ, 0x5, R3.reuse ;  /* 0x00000005ff007819 */ /* 0x102fe40000011603 */
[----:B------:R-:W-:-:S03]  /*0050*/  SHF.R.U32.HI R14, RZ, 0x7, R3 ;  /* 0x00000007ff0e7819 */ /* 0x000fc60000011603 */
[----:B------:R-:W1:Y:S04]  /*0060*/  SHFL.IDX PT, R2, R0, RZ, 0x1f ;  /* 0x00001fff00027589 */ /* 0x000e6800000e0000 */
[----:B------:R2:W3:Y:S01]  /*0070*/  SHFL.IDX PT, R4, R14, RZ, 0x1f ;  /* 0x00001fff0e047589 */ /* 0x0004e200000e0000 */
[----:B-1----:R-:W-:-:S13]  /*0080*/  ISETP.NE.OR P0, PT, R2, RZ, !P0 ;  /* 0x000000ff0200720c */ /* 0x002fda0004705670 */
[----:B0-23--:R-:W-:Y:S05]  /*0090*/  @P0 BRA `(.L_x_1) ;  /* 0x0000000000200947 */ /* 0x00dfea0003800000 */
[----:B------:R-:W-:Y:S02]  /*00a0*/  ULDC.64 UR4, c[0x0][0x198] ;  /* 0x0000660000047ab9 */ /* 0x000fe40000000a00 */
[----:B------:R-:W-:Y:S02]  /*00b0*/  UIADD3 UR6, UP0, UR4, 0xf0, URZ ;  /* 0x000000f004067890 */ /* 0x000fe4000ff1e03f */
[----:B------:R-:W-:Y:S02]  /*00c0*/  UIADD3 UR4, UP1, UR4, 0x1f0, URZ ;  /* 0x000001f004047890 */ /* 0x000fe4000ff3e03f */
[----:B------:R-:W-:Y:S02]  /*00d0*/  UIADD3.X UR7, URZ, UR5, URZ, UP0, !UPT ;  /* 0x000000053f077290 */ /* 0x000fe400087fe43f */
[----:B------:R-:W-:-:S07]  /*00e0*/  UIADD3.X UR5, URZ, UR5, URZ, UP1, !UPT ;  /* 0x000000053f057290 */ /* 0x000fce0008ffe43f */
[----:B------:R0:W-:Y:S02]  /*00f0*/  UTMACCTL.PF [UR6] ;  /* 0x00000000060079b9 */ /* 0x0001e40008040000 */
[----:B------:R0:W-:Y:S02]  /*0100*/  UTMACCTL.PF [UR4] ;  /* 0x00000000040079b9 */ /* 0x0001e40008040000 */
[----:B0-----:R-:W-:Y:S01]  /*0110*/  NOP ;  /* 0x0000000000007918 */ /* 0x001fe20000000000 */
.L_x_1:
[----:B------:R-:W-:Y:S05]  /*0120*/  BSYNC B0 ;  /* 0x0000000000007941 */ /* 0x000fea0003800000 */
.L_x_0:
[----:B------:R-:W0:Y:S02]  /*0130*/  SHFL.IDX PT, R5, R0, RZ, 0x1f ;  /* 0x00001fff00057589 */ /* 0x000e2400000e0000 */
[----:B0-----:R-:W-:-:S13]  /*0140*/  ISETP.NE.AND P0, PT, R5, RZ, PT ;  /* 0x000000ff0500720c */ /* 0x001fda0003f05270 */
[----:B------:R-:W-:Y:S05]  /*0150*/  @P0 BRA `(.L_x_2) ;  /* 0x0000000400ac0947 */ /* 0x000fea0003800000 */
[----:B------:R-:W-:Y:S01]  /*0160*/  ELECT P0, URZ, PT ;  /* 0x00000000003f782f */ /* 0x000fe20003800000 */
[----:B------:R-:W-:-:S12]  /*0170*/  BSSY B0, `(.L_x_2) ;  /* 0x0000069000007945 */ /* 0x000fd80003800000 */
[----:B------:R-:W-:Y:S05]  /*0180*/  @!P0 BRA `(.L_x_3) ;  /* 0x00000004009c8947 */ /* 0x000fea0003800000 */
[----:B------:R-:W0:Y:S01]  /*0190*/  S2UR UR8, SR_CgaCtaId ;  /* 0x00000000000879c3 */ /* 0x000e220000008800 */
[----:B------:R-:W-:Y:S01]  /*01a0*/  UMOV UR4, 0x400 ;  /* 0x0000040000047882 */ /* 0x000fe20000000000 */
[----:B------:R-:W-:Y:S01]  /*01b0*/  UMOV UR5, 0x1 ;  /* 0x0000000100057882 */ /* 0x000fe20000000000 */
[----:B------:R-:W-:Y:S02]  /*01c0*/  UMOV UR6, 0x100 ;  /* 0x0000010000067882 */ /* 0x000fe40000000000 */
[----:B------:R-:W-:-:S04]  /*01d0*/  UIADD3 UR6, -UR6, 0x100000, URZ ;  /* 0x0010000006067890 */ /* 0x000fc8000fffe13f */
[----:B------:R-:W-:Y:S02]  /*01e0*/  USHF.L.U32 UR7, UR6, 0xb, URZ ;  /* 0x0000000b06077899 */ /* 0x000fe4000800063f */
[----:B------:R-:W-:Y:S02]  /*01f0*/  USHF.L.U32 UR6, UR6, 0x1, URZ ;  /* 0x0000000106067899 */ /* 0x000fe4000800063f */
[----:B0-----:R-:W-:Y:S02]  /*0200*/  ULEA UR8, UR8, UR4, 0x18 ;  /* 0x0000000408087291 */ /* 0x001fe4000f8ec03f */
[----:B------:R-:W-:-:S04]  /*0210*/  UIADD3 UR4, -UR5, 0x100000, URZ ;  /* 0x0010000005047890 */ /* 0x000fc8000fffe13f */
[----:B------:R-:W-:Y:S02]  /*0220*/  USHF.L.U32 UR5, UR4, 0xb, URZ ;  /* 0x0000000b04057899 */ /* 0x000fe4000800063f */
[----:B------:R-:W-:Y:S01]  /*0230*/  USHF.L.U32 UR4, UR4, 0x1, URZ ;  /* 0x0000000104047899 */ /* 0x000fe2000800063f */
[----:B------:R-:W0:Y:S11]  /*0240*/  FENCE.VIEW.ASYNC.S ;  /* 0x00000000000073c6 */ /* 0x000e360000000000 */
[----:B0-----:R0:W1:Y:S01]  /*0250*/  SYNCS.EXCH.64 URZ, [UR8], UR4 ;  /* 0x00000004083f75b2 */ /* 0x0010620008000100 */
[----:B------:R0:W2:Y:S01]  /*0260*/  SYNCS.EXCH.64 URZ, [UR8+0x168], UR6 ;  /* 0x00016806083f75b2 */ /* 0x0000a20008000100 */
[----:B------:R0:W3:Y:S01]  /*0270*/  SYNCS.EXCH.64 URZ, [UR8+0x8], UR4 ;  /* 0x00000804083f75b2 */ /* 0x0000e20008000100 */
[----:B------:R0:W4:Y:S01]  /*0280*/  SYNCS.EXCH.64 URZ, [UR8+0x170], UR6 ;  /* 0x00017006083f75b2 */ /* 0x0001220008000100 */
[----:B------:R0:W0:Y:S01]  /*0290*/  SYNCS.EXCH.64 URZ, [UR8+0x10], UR4 ;  /* 0x00001004083f75b2 */ /* 0x0000220008000100 */
        /* <DEDUP_REMOVED lines=85> */
[----:B-1234-:R-:W-:Y:S01]  /*07f0*/  NOP ;  /* 0x0000000000007918 */ /* 0x01efe20000000000 */
.L_x_3:
[----:B0-----:R-:W-:Y:S05]  /*0800*/  BSYNC B0 ;  /* 0x0000000000007941 */ /* 0x001fea0003800000 */
.L_x_2:
[----:B------:R-:W0:Y:S01]  /*0810*/  SHFL.IDX PT, R0, R0, RZ, 0x1f ;  /* 0x00001fff00007589 */ /* 0x000e2200000e0000 */
[----:B------:R-:W1:Y:S01]  /*0820*/  LDC R16, c[0x0][0x65c] ;  /* 0x00019700ff107b82 */ /* 0x000e620000000800 */
[----:B------:R-:W-:Y:S02]  /*0830*/  ELECT P0, URZ, PT ;  /* 0x00000000003f782f */ /* 0x000fe40003800000 */
[----:B------:R-:W-:Y:S01]  /*0840*/  SHF.R.S32.HI R7, RZ, 0x1f, R2 ;  /* 0x0000001fff077819 */ /* 0x000fe20000011402 */
[----:B------:R-:W2:Y:S01]  /*0850*/  S2R R5, SR_CTAID.Y ;  /* 0x0000000000057919 */ /* 0x000ea20000002600 */
[----:B------:R-:W-:Y:S01]  /*0860*/  UMOV UR4, 0x20 ;  /* 0x0000002000047882 */ /* 0x000fe20000000000 */
[----:B------:R-:W-:Y:S01]  /*0870*/  NOP ;  /* 0x0000000000007918 */ /* 0x000fe20000000000 */
[----:B------:R-:W-:Y:S01]  /*0880*/  LEA.HI R7, R7, R2, RZ, 0x2 ;  /* 0x0000000207077211 */ /* 0x000fe200078f10ff */
[----:B------:R-:W3:Y:S01]  /*0890*/  S2R R6, SR_CTAID.X ;  /* 0x0000000000067919 */ /* 0x000ee20000002500 */
[----:B------:R-:W-:Y:S01]  /*08a0*/  ISETP.NE.AND P2, PT, R4, RZ, PT ;  /* 0x000000ff0400720c */ /* 0x000fe20003f45270 */
[----:B------:R-:W-:Y:S01]  /*08b0*/  NOP ;  /* 0x0000000000007918 */ /* 0x000fe20000000000 */
[----:B------:R-:W-:-:S02]  /*08c0*/  LOP3.LUT R7, R7, 0xfffffffc, RZ, 0xc0, !PT ;  /* 0xfffffffc07077812 */ /* 0x000fc400078ec0ff */
[----:B0-----:R-:W-:Y:S02]  /*08d0*/  ISETP.NE.OR P0, PT, R0, RZ, !P0 ;  /* 0x000000ff0000720c */ /* 0x001fe40004705670 */
[----:B-1----:R-:W-:-:S04]  /*08e0*/  ISETP.NE.AND P3, PT, R16, 0x1, PT ;  /* 0x000000011000780c */ /* 0x002fc80003f65270 */
[----:B------:R-:W-:Y:S01]  /*08f0*/  P2R R0, PR, RZ, 0x8 ;  /* 0x00000008ff007803 */ /* 0x000fe20000000000 */
[----:B------:R-:W-:Y:S02]  /*0900*/  IMAD.IADD R0, R2, 0x1, -R7 ;  /* 0x0000000102007824 */ /* 0x000fe400078e0a07 */
[----:B------:R-:W-:-:S03]  /*0910*/  IMAD.MOV.U32 R7, RZ, RZ, RZ ;  /* 0x000000ffff077224 */ /* 0x000fc600078e00ff */
[----:B------:R-:W-:Y:S01]  /*0920*/  ISETP.NE.AND P1, PT, R0, 0x3, PT ;  /* 0x000000030000780c */ /* 0x000fe20003f25270 */
[----:B------:R-:W-:Y:S01]  /*0930*/  VOTEU.ALL UP0, P0 ;  /* 0x00000000003f7886 */ /* 0x000fe20000000000 */
[----:B------:R-:W-:Y:S01]  /*0940*/  VOTEU.ALL UP1, P0 ;  /* 0x00000000003f7886 */ /* 0x000fe20000020000 */
[----:B------:R-:W3:Y:S01]  /*0950*/  @P3 LDC R11, c[0x0][0x10] ;  /* 0x00000400ff0b3b82 */ /* 0x000ee20000000800 */
[----:B--2---:R-:W-:Y:S02]  /*0960*/  @P3 IMAD.MOV.U32 R8, RZ, RZ, R5 ;  /* 0x000000ffff083224 */ /* 0x004fe400078e0005 */
[----:B------:R-:W-:Y:S01]  /*0970*/  @!UP0 UMOV UR6, 0x400 ;  /* 0x0000040000068882 */ /* 0x000fe20000000000 */
[----:B------:R-:W-:-:S04]  /*0980*/  @!UP0 UIADD3 UR4, -UR4, 0x100000, URZ ;  /* 0x0010000004048890 */ /* 0x000fc8000fffe13f */
[----:B------:R-:W-:Y:S02]  /*0990*/  @!UP0 USHF.L.U32 UR5, UR4, 0xb, URZ ;  /* 0x0000000b04058899 */ /* 0x000fe4000800063f */
[----:B------:R-:W-:Y:S01]  /*09a0*/  @!UP0 USHF.L.U32 UR4, UR4, 0x1, URZ ;  /* 0x0000000104048899 */ /* 0x000fe2000800063f */
[----:B------:R-:W-:Y:S02]  /*09b0*/  @P3 IMAD.MOV.U32 R9, RZ, RZ, RZ ;  /* 0x000000ffff093224 */ /* 0x000fe400078e00ff */
[----:B------:R-:W-:Y:S01]  /*09c0*/  @P3 IMAD.MOV.U32 R17, RZ, RZ, RZ ;  /* 0x000000ffff113224 */ /* 0x000fe200078e00ff */
[----:B------:R-:W0:Y:S08]  /*09d0*/  @!UP0 S2UR UR7, SR_CgaCtaId ;  /* 0x00000000000789c3 */ /* 0x000e300000008800 */
[----:B------:R-:W1:Y:S01]  /*09e0*/  @!P3 LDC R12, c[0x0][0xc] ;  /* 0x00000300ff0cbb82 */ /* 0x000e620000000800 */
[----:B---3--:R-:W-:-:S04]  /*09f0*/  @P3 IMAD.WIDE.U32 R10, R6, R11, R8 ;  /* 0x0000000b060a3225 */ /* 0x008fc800078e0008 */
[----:B------:R-:W-:Y:S02]  /*0a00*/  @P3 IMAD.IADD R17, R11, 0x1, R17 ;  /* 0x000000010b113824 */ /* 0x000fe400078e0211 */
[----:B------:R-:W-:Y:S01]  /*0a10*/  @P3 IMAD.MOV.U32 R2, RZ, RZ, R10 ;  /* 0x000000ffff023224 */ /* 0x000fe200078e000a */
[----:B0-----:R-:W-:Y:S01]  /*0a20*/  @!UP0 ULEA UR8, UR7, UR6, 0x18 ;  /* 0x0000000607088291 */ /* 0x001fe2000f8ec03f */
[----:B------:R-:W-:Y:S02]  /*0a30*/  VOTEU.ALL UP0, P0 ;  /* 0x00000000003f7886 */ /* 0x000fe40000000000 */
[----:B------:R-:W-:Y:S01]  /*0a40*/  ULDC UR6, c[0x0][0xc] ;  /* 0x0000030000067ab9 */ /* 0x000fe20000000800 */
[----:B------:R-:W-:Y:S01]  /*0a50*/  ULDC UR7, c[0x0][0x10] ;  /* 0x0000040000077ab9 */ /* 0x000fe20000000800 */
[----:B------:R-:W-:Y:S01]  /*0a60*/  ISETP.EQ.OR P0, PT, R0, RZ, !P1 ;  /* 0x000000ff0000720c */ /* 0x000fe20004f02670 */
[----:B-1----:R-:W-:-:S03]  /*0a70*/  @!P3 IMAD.WIDE.U32 R8, R12, R5, R6 ;  /* 0x000000050c08b225 */ /* 0x002fc600078e0006 */
[C---:B------:R-:W-:Y:S01]  /*0a80*/  ISETP.EQ.AND P0, PT, R4.reuse, RZ, P0 ;  /* 0x000000ff0400720c */ /* 0x040fe20000702270 */
[----:B------:R-:W0:Y:S02]  /*0a90*/  FENCE.VIEW.ASYNC.S ;  /* 0x00000000000073c6 */ /* 0x000e240000000000 */
[----:B0-----:R-:W0:Y:S01]  /*0aa0*/  @!UP0 SYNCS.EXCH.64 URZ, [UR8+0x2e0], UR4 ;  /* 0x0002e004083f85b2 */ /* 0x001e220008000100 */
[----:B------:R-:W-:Y:S01]  /*0ab0*/  VIADD R12, R4, 0xffffffff ;  /* 0xffffffff040c7836 */ /* 0x000fe20000000000 */
[----:B------:R-:W-:Y:S01]  /*0ac0*/  SEL R18, RZ, 0x1, !P0 ;  /* 0x00000001ff127807 */ /* 0x000fe20004000000 */
[----:B------:R-:W-:Y:S01]  /*0ad0*/  @!P3 IMAD.MOV.U32 R2, RZ, RZ, R8 ;  /* 0x000000ffff02b224 */ /* 0x000fe200078e0008 */
[----:B------:R-:W-:Y:S01]  /*0ae0*/  LOP3.LUT R4, R3, 0x7f, RZ, 0xc0, !PT ;  /* 0x0000007f03047812 */ /* 0x000fe200078ec0ff */
[----:B------:R-:W-:Y:S01]  /*0af0*/  @!P3 IMAD.MOV.U32 R17, RZ, RZ, R9 ;  /* 0x000000ffff11b224 */ /* 0x000fe200078e0009 */
[----:B------:R-:W-:-:S04]  /*0b00*/  ISETP.GE.U32.AND P1, PT, R12, 0x2, PT ;  /* 0x000000020c00780c */ /* 0x000fc80003f26070 */
[----:B------:R-:W-:Y:S01]  /*0b10*/  SEL R18, R18, 0x2, P1 ;  /* 0x0000000212127807 */ /* 0x000fe20000800000 */
[----:B------:R1:W0:Y:S01]  /*0b20*/  @!UP1 SYNCS.EXCH.64 URZ, [UR8+0x2e8], UR4 ;  /* 0x0002e804083f95b2 */ /* 0x0002220008000100 */
[----:B------:R-:W-:Y:S01]  /*0b30*/  NOP ;  /* 0x0000000000007918 */ /* 0x000fe20000000000 */
[----:B-1----:R-:W-:-:S03]  /*0b40*/  UIMAD.WIDE.U32 UR4, UR6, UR7, URZ ;  /* 0x00000007060472a5 */ /* 0x002fc6000f8e003f */
[----:B------:R-:W-:Y:S02]  /*0b50*/  ULDC UR6, c[0x0][0x14] ;  /* 0x0000050000067ab9 */ /* 0x000fe40000000800 */
[----:B------:R-:W-:Y:S02]  /*0b60*/  UIMAD.WIDE.U32 UR36, UR4, UR6, URZ ;  /* 0x00000006042472a5 */ /* 0x000fe4000f8e003f */
[----:B------:R-:W-:-:S04]  /*0b70*/  UIMAD UR42, UR5, UR6, URZ ;  /* 0x00000006052a72a4 */ /* 0x000fc8000f8e023f */
[----:B------:R-:W-:Y:S01]  /*0b80*/  UIADD3 UR42, UR37, UR42, URZ ;  /* 0x0000002a252a7290 */ /* 0x000fe2000fffe03f */
[----:B0-----:R-:W-:Y:S06]  /*0b90*/  BAR.SYNC.DEFER_BLOCKING 0x0 ;  /* 0x0000000000007b1d */ /* 0x001fec0000010000 */
[----:B------:R-:W-:Y:S05]  /*0ba0*/  @!P2 BRA `(.L_x_4) ;  /* 0x0000002c007ca947 */ /* 0x000fea0003800000 */
[----:B------:R-:W-:-:S13]  /*0bb0*/  ISETP.GT.U32.AND P0, PT, R12, 0x1, PT ;  /* 0x000000010c00780c */ /* 0x000fda0003f04070 */
[----:B------:R-:W-:Y:S05]  /*0bc0*/  @P0 EXIT ;  /* 0x000000000000094d */ /* 0x000fea0003800000 */
[----:B------:R-:W-:Y:S01]  /*0bd0*/  ULDC.64 UR4, c[0x0][0x650] ;  /* 0x0001940000047ab9 */ /* 0x000fe20000000a00 */
[----:B------:R-:W-:Y:S01]  /*0be0*/  PRMT R0, RZ, 0x7610, R0 ;  /* 0x00007610ff007816 */ /* 0x000fe20000000000 */
[----:B------:R-:W-:Y:S01]  /*0bf0*/  IMAD.MOV.U32 R53, RZ, RZ, -0x1 ;  /* 0xffffffffff357424 */ /* 0x000fe200078e00ff */
[----:B------:R-:W-:Y:S01]  /*0c00*/  ISETP.GE.U32.AND P0, PT, R2, UR4, PT ;  /* 0x0000000402007c0c */ /* 0x000fe2000bf06070 */
[----:B------:R-:W-:Y:S02]  /*0c10*/  IMAD.MOV.U32 R50, RZ, RZ, -0x1 ;  /* 0xffffffffff327424 */ /* 0x000fe400078e00ff */
[----:B------:R-:W-:Y:S01]  /*0c20*/  IMAD.MOV.U32 R51, RZ, RZ, -0x1 ;  /* 0xffffffffff337424 */ /* 0x000fe200078e00ff */
[----:B------:R-:W-:-:S13]  /*0c30*/  ISETP.GE.U32.AND.EX P0, PT, R17, UR5, PT, P0 ;  /* 0x0000000511007c0c */ /* 0x000fda000bf06100 */
[----:B------:R-:W-:Y:S05]  /*0c40*/  @P0 BRA `(.L_x_5) ;  /* 0x00000004005c0947 */ /* 0x000fea0003800000 */
[----:B------:R-:W0:Y:S01]  /*0c50*/  LDC.64 R20, c[0x0][0x628] ;  /* 0x00018a00ff147b82 */ /* 0x000e220000000a00 */
[----:B------:R-:W-:Y:S02]  /*0c60*/  IMAD.MOV.U32 R8, RZ, RZ, R2 ;  /* 0x000000ffff087224 */ /* 0x000fe400078e0002 */
[----:B------:R-:W-:-:S05]  /*0c70*/  IMAD.MOV.U32 R9, RZ, RZ, R17 ;  /* 0x000000ffff097224 */ /* 0x000fca00078e0011 */
[----:B------:R-:W1:Y:S08]  /*0c80*/  LDC R0, c[0x0][0x630] ;  /* 0x00018c00ff007b82 */ /* 0x000e700000000800 */
[----:B------:R-:W2:Y:S01]  /*0c90*/  LDC.64 R22, c[0x0][0x620] ;  /* 0x00018800ff167b82 */ /* 0x000ea20000000a00 */
[----:B0-----:R-:W-:-:S04]  /*0ca0*/  ISETP.NE.U32.AND P0, PT, R20, RZ, PT ;  /* 0x000000ff1400720c */ /* 0x001fc80003f05070 */
[----:B------:R-:W-:-:S13]  /*0cb0*/  ISETP.NE.AND.EX P0, PT, R21, RZ, PT, P0 ;  /* 0x000000ff1500720c */ /* 0x000fda0003f05300 */
[----:B-12---:R-:W-:Y:S05]  /*0cc0*/  @!P0 BRA `(.L_x_6) ;  /* 0x0000000000288947 */ /* 0x006fea0003800000 */
[----:B------:R-:W0:Y:S02]  /*0cd0*/  LDC R13, c[0x0][0x634] ;  /* 0x00018d00ff0d7b82 */ /* 0x000e240000000800 */
[----:B0-----:R-:W-:-:S05]  /*0ce0*/  IADD3 R13, P0, R2, R13, RZ ;  /* 0x0000000d020d7210 */ /* 0x001fca0007f1e0ff */
[----:B------:R-:W-:-:S04]  /*0cf0*/  IMAD.X R15, RZ, RZ, R17, P0 ;  /* 0x000000ffff0f7224 */ /* 0x000fc800000e0611 */
[----:B------:R-:W-:-:S04]  /*0d00*/  IMAD.WIDE.U32 R8, R15, R20, RZ ;  /* 0x000000140f087225 */ /* 0x000fc800078e00ff */
[----:B------:R-:W-:-:S04]  /*0d10*/  IMAD.WIDE.U32 R10, P0, R13, R21, R8 ;  /* 0x000000150d0a7225 */ /* 0x000fc80007800008 */
[----:B------:R-:W-:-:S04]  /*0d20*/  IMAD.WIDE.U32 R8, R13, R20, RZ ;  /* 0x000000140d087225 */ /* 0x000fc800078e00ff */
[----:B------:R-:W-:Y:S01]  /*0d30*/  IMAD.X R13, RZ, RZ, RZ, P0 ;  /* 0x000000ffff0d7224 */ /* 0x000fe200000e06ff */
[----:B------:R-:W-:Y:S01]  /*0d40*/  IADD3 RZ, P0, R9, R10, RZ ;  /* 0x0000000a09ff7210 */ /* 0x000fe20007f1e0ff */
[----:B------:R-:W-:-:S04]  /*0d50*/  IMAD.MOV.U32 R12, RZ, RZ, R11 ;  /* 0x000000ffff0c7224 */ /* 0x000fc800078e000b */
[----:B------:R-:W-:-:S08]  /*0d60*/  IMAD.WIDE.U32.X R8, R15, R21, R12, P0 ;  /* 0x000000150f087225 */ /* 0x000fd000000e040c */
.L_x_6:
[-CC-:B------:R-:W-:Y:S01]  /*0d70*/  SHF.R.U64 R51, R8, R0.reuse, R9.reuse ;  /* 0x0000000008337219 */ /* 0x180fe20000001209 */
[----:B------:R-:W0:Y:S01]  /*0d80*/  LDC R12, c[0x0][0x618] ;  /* 0x00018600ff0c7b82 */ /* 0x000e220000000800 */
[----:B------:R-:W-:Y:S01]  /*0d90*/  SHF.R.U32.HI R7, RZ, R0, R9 ;  /* 0x00000000ff077219 */ /* 0x000fe20000011609 */
[----:B------:R-:W-:Y:S01]  /*0da0*/  ULDC UR4, c[0x0][0x150] ;  /* 0x0000540000047ab9 */ /* 0x000fe20000000800 */
[----:B------:R-:W-:Y:S01]  /*0db0*/  IADD3 R11, P0, RZ, -R51, RZ ;  /* 0x80000033ff0b7210 */ /* 0x000fe20007f1e0ff */
[----:B------:R-:W-:Y:S01]  /*0dc0*/  IMAD.MOV.U32 R8, RZ, RZ, R2 ;  /* 0x000000ffff087224 */ /* 0x000fe200078e0002 */
[----:B------:R-:W-:Y:S01]  /*0dd0*/  I2FP.F32.U32 R0, R6 ;  /* 0x0000000600007245 */ /* 0x000fe20000201000 */
[----:B------:R-:W-:Y:S02]  /*0de0*/  IMAD.MOV.U32 R9, RZ, RZ, R17 ;  /* 0x000000ffff097224 */ /* 0x000fe400078e0011 */
[----:B------:R-:W1:Y:S01]  /*0df0*/  LDC.64 R30, c[0x0][0x640] ;  /* 0x00019000ff1e7b82 */ /* 0x000e620000000a00 */
[----:B------:R-:W-:-:S02]  /*0e00*/  IMAD.X R13, RZ, RZ, ~R7, P0 ;  /* 0x000000ffff0d7224 */ /* 0x000fc400000e0e07 */
[----:B------:R-:W-:Y:S01]  /*0e10*/  FMUL R0, R0, UR4 ;  /* 0x0000000400007c20 */ /* 0x000fe20008400000 */
[----:B------:R-:W-:Y:S01]  /*0e20*/  IMAD.WIDE.U32 R8, R11, R22, R8 ;  /* 0x000000160b087225 */ /* 0x000fe200078e0008 */
[----:B------:R-:W-:-:S03]  /*0e30*/  ULDC UR4, c[0x0][0x154] ;  /* 0x0000550000047ab9 */ /* 0x000fc60000000800 */
[----:B------:R-:W-:Y:S01]  /*0e40*/  IMAD R10, R13, R22, RZ ;  /* 0x000000160d0a7224 */ /* 0x000fe200078e02ff */
[----:B------:R-:W2:Y:S01]  /*0e50*/  LDC R7, c[0x0][0x144] ;  /* 0x00005100ff077b82 */ /* 0x000ea20000000800 */
[----:B------:R-:W3:Y:S02]  /*0e60*/  F2I.U32.TRUNC.NTZ R0, R0 ;  /* 0x0000000000007305 */ /* 0x000ee4000020f000 */
[----:B------:R-:W-:-:S04]  /*0e70*/  IMAD R11, R11, R23, R10 ;  /* 0x000000170b0b7224 */ /* 0x000fc800078e020a */
[----:B------:R-:W-:Y:S01]  /*0e80*/  IMAD.IADD R9, R9, 0x1, R11 ;  /* 0x0000000109097824 */ /* 0x000fe200078e020b */
[----:B------:R-:W4:Y:S01]  /*0e90*/  LDC R24, c[0x0][0x608] ;  /* 0x00018200ff187b82 */ /* 0x000f220000000800 */
[----:B------:R-:W-:-:S03]  /*0ea0*/  IMAD.MOV.U32 R11, RZ, RZ, -0x1 ;  /* 0xffffffffff0b7424 */ /* 0x000fc600078e00ff */
[-CC-:B0-----:R-:W-:Y:S02]  /*0eb0*/  SHF.R.U64 R22, R8, R12.reuse, R9.reuse ;  /* 0x0000000c08167219 */ /* 0x181fe40000001209 */
[----:B------:R-:W-:Y:S02]  /*0ec0*/  I2FP.F32.U32 R8, R5 ;  /* 0x0000000500087245 */ /* 0x000fe40000201000 */
[----:B------:R-:W0:Y:S01]  /*0ed0*/  LDC R28, c[0x0][0x658] ;  /* 0x00019600ff1c7b82 */ /* 0x000e220000000800 */
[----:B-1----:R-:W-:Y:S01]  /*0ee0*/  ISETP.NE.U32.AND P0, PT, R30, RZ, PT ;  /* 0x000000ff1e00720c */ /* 0x002fe20003f05070 */
[----:B---3--:R-:W-:Y:S02]  /*0ef0*/  IMAD.MOV R10, RZ, RZ, -R0 ;  /* 0x000000ffff0a7224 */ /* 0x008fe400078e0a00 */
[----:B------:R-:W-:Y:S01]  /*0f00*/  FMUL R8, R8, UR4 ;  /* 0x0000000408087c20 */ /* 0x000fe20008400000 */
[----:B------:R-:W-:Y:S02]  /*0f10*/  SHF.R.U32.HI R9, RZ, R12, R9 ;  /* 0x0000000cff097219 */ /* 0x000fe40000011609 */
[----:B------:R-:W-:Y:S01]  /*0f20*/  ISETP.NE.AND.EX P0, PT, R31, RZ, PT, P0 ;  /* 0x000000ff1f00720c */ /* 0x000fe20003f05300 */
[----:B------:R1:W3:Y:S01]  /*0f30*/  F2I.U32.TRUNC.NTZ R15, R8 ;  /* 0x00000008000f7305 */ /* 0x0002e2000020f000 */
[----:B------:R-:W1:Y:S01]  /*0f40*/  LDC R20, c[0x0][0x148] ;  /* 0x00005200ff147b82 */ /* 0x000e620000000800 */
[----:B--2---:R-:W-:-:S07]  /*0f50*/  IMAD R0, R7, R10, R6 ;  /* 0x0000000a07007224 */ /* 0x004fce00078e0206 */
[----:B------:R-:W2:Y:S01]  /*0f60*/  LDC R26, c[0x0][0x600] ;  /* 0x00018000ff1a7b82 */ /* 0x000ea20000000800 */
[-CC-:B----4-:R-:W-:Y:S02]  /*0f70*/  SHF.R.U64 R32, R22, R24.reuse, R9.reuse ;  /* 0x0000001816207219 */ /* 0x190fe40000001209 */
[----:B------:R-:W-:Y:S01]  /*0f80*/  SHF.R.U32.HI R7, RZ, R24, R9 ;  /* 0x00000018ff077219 */ /* 0x000fe20000011609 */
[----:B------:R-:W-:-:S04]  /*0f90*/  IMAD.MOV.U32 R9, RZ, RZ, 0x1 ;  /* 0x00000001ff097424 */ /* 0x000fc800078e00ff */
[----:B------:R-:W4:Y:S01]  /*0fa0*/  LDC R21, c[0x0][0x648] ;  /* 0x00019200ff157b82 */ /* 0x000f220000000800 */
[-C--:B0-----:R-:W-:Y:S02]  /*0fb0*/  SHF.L.U32 R6, R11, R28.reuse, RZ ;  /* 0x0000001c0b067219 */ /* 0x081fe400000006ff */
[--C-:B------:R-:W-:Y:S02]  /*0fc0*/  SHF.R.U64 R24, R32, R28, R7.reuse ;  /* 0x0000001c20187219 */ /* 0x100fe40000001207 */
[----:B------:R-:W-:Y:S02]  /*0fd0*/  LOP3.LUT R13, RZ, R6, RZ, 0x33, !PT ;  /* 0x00000006ff0d7212 */ /* 0x000fe400078e33ff */
[-C--:B------:R-:W-:Y:S01]  /*0fe0*/  SHF.R.U32.HI R7, RZ, R28.reuse, R7 ;  /* 0x0000001cff077219 */ /* 0x080fe20000011607 */
[----:B------:R-:W0:Y:S01]  /*0ff0*/  LDC R23, c[0x0][0x638] ;  /* 0x00018e00ff177b82 */ /* 0x000e220000000800 */
[----:B------:R-:W-:Y:S01]  /*1000*/  SHF.L.U32 R12, R9, R28, RZ ;  /* 0x0000001c090c7219 */ /* 0x000fe200000006ff */
[----:B------:R-:W-:-:S06]  /*1010*/  IMAD.MOV.U32 R6, RZ, RZ, R24 ;  /* 0x000000ffff067224 */ /* 0x000fcc00078e0018 */
[----:B------:R-:W0:Y:S01]  /*1020*/  LDC R53, c[0x0][0x610] ;  /* 0x00018400ff357b82 */ /* 0x000e220000000800 */
[----:B-1-3--:R-:W-:Y:S05]  /*1030*/  @!P0 BRA `(.L_x_7) ;  /* 0x0000000000288947 */ /* 0x00afea0003800000 */
[----:B------:R-:W1:Y:S02]  /*1040*/  LDC R11, c[0x0][0x64c] ;  /* 0x00019300ff0b7b82 */ /* 0x000e640000000800 */
[----:B-1----:R-:W-:-:S05]  /*1050*/  IADD3 R11, P0, R24, R11, RZ ;  /* 0x0000000b180b7210 */ /* 0x002fca0007f1e0ff */
        /* <DEDUP_REMOVED lines=8> */
.L_x_7:
[----:B----4-:R-:W-:Y:S01]  /*10e0*/  SHF.R.U64 R6, R6, R21, R7 ;  /* 0x0000001506067219 */ /* 0x010fe20000001207 */
[----:B--2---:R-:W-:Y:S01]  /*10f0*/  VIADD R7, R26, 0xffffffff ;  /* 0xffffffff1a077836 */ /* 0x004fe20000000000 */
[----:B------:R-:W-:Y:S01]  /*1100*/  LOP3.LUT R13, R32, R13, RZ, 0xc0, !PT ;  /* 0x0000000d200d7212 */ /* 0x000fe200078ec0ff */
[----:B------:R-:W-:Y:S02]  /*1110*/  IMAD.MOV R15, RZ, RZ, -R15 ;  /* 0x000000ffff0f7224 */ /* 0x000fe400078e0a0f */
[----:B------:R-:W-:Y:S02]  /*1120*/  IMAD.MOV R8, RZ, RZ, -R6 ;  /* 0x000000ffff087224 */ /* 0x000fe400078e0a06 */
[----:B------:R-:W-:Y:S01]  /*1130*/  IMAD R13, R12, R6, R13 ;  /* 0x000000060c0d7224 */ /* 0x000fe200078e020d */
[----:B------:R-:W-:Y:S01]  /*1140*/  LOP3.LUT R6, R22, R7, RZ, 0xc0, !PT ;  /* 0x0000000716067212 */ /* 0x000fe200078ec0ff */
[----:B------:R-:W-:Y:S02]  /*1150*/  @P3 IMAD R0, R20, R15, R5 ;  /* 0x0000000f14003224 */ /* 0x000fe400078e0205 */
[----:B0-----:R-:W-:-:S02]  /*1160*/  IMAD R5, R8, R23, R24 ;  /* 0x0000001708057224 */ /* 0x001fc400078e0218 */
[----:B------:R-:W-:Y:S02]  /*1170*/  IMAD R53, R13, R53, R0 ;  /* 0x000000350d357224 */ /* 0x000fe400078e0200 */
[----:B------:R-:W-:Y:S02]  /*1180*/  IMAD R6, R5, R26, R6 ;  /* 0x0000001a05067224 */ /* 0x000fe400078e0206 */
[----:B------:R-:W-:-:S03]  /*1190*/  IMAD.MOV.U32 R0, RZ, RZ, 0x1 ;  /* 0x00000001ff007424 */ /* 0x000fc600078e00ff */
[----:B------:R-:W-:Y:S02]  /*11a0*/  SEL R50, R6, R53, !P3 ;  /* 0x0000003506327207 */ /* 0x000fe40005800000 */
[----:B------:R-:W-:-:S07]  /*11b0*/  SEL R53, R53, R6, !P3 ;  /* 0x0000000635357207 */ /* 0x000fce0005800000 */
.L_x_5:
[----:B------:R-:W-:-:S08]  /*11c0*/  NOP ;  /* 0x0000000000007918 */ /* 0x000fd00000000000 */
[----:B------:R-:W0:Y:S02]  /*11d0*/  USETMAXREG.TRY_ALLOC.CTAPOOL UP0, 0xe8 ;  /* 0x000000e8000079c8 */ /* 0x000e240008000600 */
[----:B0-----:R-:W-:-:S13]  /*11e0*/  PLOP3.LUT P0, PT, PT, PT, UP0, 0x80, 0x0 ;  /* 0x000000000000781c */ /* 0x001fda0003f0f008 */
[----:B------:R-:W-:Y:S05]  /*11f0*/  @!P0 BRA `(.L_x_5) ;  /* 0xfffffffc00f08947 */ /* 0x000fea000383ffff */
[----:B------:R-:W-:Y:S01]  /*1200*/  ULDC.64 UR4, c[0x0][0x598] ;  /* 0x0001660000047ab9 */ /* 0x000fe20000000a00 */
[----:B------:R-:W-:Y:S01]  /*1210*/  ULDC.64 UR38, c[0x0][0x208] ;  /* 0x0000820000267ab9 */ /* 0x000fe20000000a00 */
[----:B------:R-:W-:-:S04]  /*1220*/  ISETP.NE.U32.AND P0, PT, RZ, UR4, PT ;  /* 0x00000004ff007c0c */ /* 0x000fc8000bf05070 */
[----:B------:R-:W-:-:S13]  /*1230*/  ISETP.NE.AND.EX P0, PT, RZ, UR5, PT, P0 ;  /* 0x00000005ff007c0c */ /* 0x000fda000bf05300 */
[----:B------:R-:W-:Y:S05]  /*1240*/  @!P0 BRA `(.L_x_8) ;  /* 0x00000000001c8947 */ /* 0x000fea0003800000 */
[----:B------:R-:W0:Y:S02]  /*1250*/  LDC.64 R6, c[0x0][0x598] ;  /* 0x00016600ff067b82 */ /* 0x000e240000000a00 */
[----:B0-----:R-:W2:Y:S02]  /*1260*/  LDG.E.64 R6, desc[UR38][R6.64] ;  /* 0x0000002606067981 */ /* 0x001ea4000c1e1b00 */
[----:B--2---:R-:W-:-:S04]  /*1270*/  ISETP.NE.U32.AND P0, PT, R6, RZ, PT ;  /* 0x000000ff0600720c */ /* 0x004fc80003f05070 */
[----:B------:R-:W-:-:S13]  /*1280*/  ISETP.NE.AND.EX P0, PT, R7, RZ, PT, P0 ;  /* 0x000000ff0700720c */ /* 0x000fda0003f05300 */
[----:B------:R-:W-:Y:S05]  /*1290*/  @!P0 BRA `(.L_x_8) ;  /* 0x0000000000088947 */ /* 0x000fea0003800000 */
[----:B------:R0:W5:Y:S01]  /*12a0*/  LD.E R19, desc[UR38][R6.64] ;  /* 0x0000002606137980 */ /* 0x000162000c101900 */
[----:B------:R-:W-:Y:S05]  /*12b0*/  BRA `(.L_x_9) ;  /* 0x0000000000247947 */ /* 0x000fea0003800000 */
.L_x_8:
[----:B------:R-:W-:Y:S02]  /*12c0*/  ULDC.64 UR4, c[0x0][0x588] ;  /* 0x0001620000047ab9 */ /* 0x000fe40000000a00 */
[----:B------:R-:W-:-:S04]  /*12d0*/  ISETP.NE.U32.AND P0, PT, RZ, UR4, PT ;  /* 0x00000004ff007c0c */ /* 0x000fc8000bf05070 */
[----:B------:R-:W-:-:S13]  /*12e0*/  ISETP.NE.AND.EX P0, PT, RZ, UR5, PT, P0 ;  /* 0x00000005ff007c0c */ /* 0x000fda000bf05300 */
[----:B------:R-:W-:Y:S05]  /*12f0*/  @!P0 BRA `(.L_x_10) ;  /* 0x00000000000c8947 */ /* 0x000fea0003800000 */
[----:B------:R-:W0:Y:S02]  /*1300*/  LDC.64 R6, c[0x0][0x588] ;  /* 0x00016200ff067b82 */ /* 0x000e240000000a00 */
[----:B0-----:R1:W5:Y:S01]  /*1310*/  LDG.E R19, desc[UR38][R6.64] ;  /* 0x0000002606137981 */ /* 0x001362000c1e1900 */
[----:B------:R-:W-:Y:S05]  /*1320*/  BRA `(.L_x_9) ;  /* 0x0000000000087947 */ /* 0x000fea0003800000 */
.L_x_10:
[----:B------:R-:W-:Y:S02]  /*1330*/  ULDC UR4, c[0x0][0x580] ;  /* 0x0001600000047ab9 */ /* 0x000fe40000000800 */
[----:B------:R-:W-:-:S07]  /*1340*/  IMAD.U32 R19, RZ, RZ, UR4 ;  /* 0x00000004ff137e24 */ /* 0x000fce000f8e00ff */
.L_x_9:
[----:B------:R-:W-:Y:S02]  /*1350*/  ULDC.64 UR4, c[0x0][0x5a0] ;  /* 0x0001680000047ab9 */ /* 0x000fe40000000a00 */
[----:B------:R-:W-:-:S04]  /*1360*/  ISETP.NE.U32.AND P0, PT, RZ, UR4, PT ;  /* 0x00000004ff007c0c */ /* 0x000fc8000bf05070 */
[----:B------:R-:W-:-:S13]  /*1370*/  ISETP.NE.AND.EX P0, PT, RZ, UR5, PT, P0 ;  /* 0x00000005ff007c0c */ /* 0x000fda000bf05300 */
[----:B------:R-:W-:Y:S05]  /*1380*/  @!P0 BRA `(.L_x_11) ;  /* 0x00000000001c8947 */ /* 0x000fea0003800000 */
[----:B01----:R-:W0:Y:S02]  /*1390*/  LDC.64 R6, c[0x0][0x5a0] ;  /* 0x00016800ff067b82 */ /* 0x003e240000000a00 */
[----:B0-----:R-:W2:Y:S02]  /*13a0*/  LDG.E.64 R6, desc[UR38][R6.64] ;  /* 0x0000002606067981 */ /* 0x001ea4000c1e1b00 */
[----:B--2---:R-:W-:-:S04]  /*13b0*/  ISETP.NE.U32.AND P0, PT, R6, RZ, PT ;  /* 0x000000ff0600720c */ /* 0x004fc80003f05070 */
[----:B------:R-:W-:-:S13]  /*13c0*/  ISETP.NE.AND.EX P0, PT, R7, RZ, PT, P0 ;  /* 0x000000ff0700720c */ /* 0x000fda0003f05300 */
[----:B------:R-:W-:Y:S05]  /*13d0*/  @!P0 BRA `(.L_x_11) ;  /* 0x0000000000088947 */ /* 0x000fea0003800000 */
[----:B------:R0:W5:Y:S01]  /*13e0*/  LD.E R40, desc[UR38][R6.64] ;  /* 0x0000002606287980 */ /* 0x000162000c101900 */
[----:B------:R-:W-:Y:S05]  /*13f0*/  BRA `(.L_x_12) ;  /* 0x0000000000247947 */ /* 0x000fea0003800000 */
.L_x_11:
[----:B------:R-:W-:Y:S02]  /*1400*/  ULDC.64 UR4, c[0x0][0x590] ;  /* 0x0001640000047ab9 */ /* 0x000fe40000000a00 */
[----:B------:R-:W-:-:S04]  /*1410*/  ISETP.NE.U32.AND P0, PT, RZ, UR4, PT ;  /* 0x00000004ff007c0c */ /* 0x000fc8000bf05070 */
[----:B------:R-:W-:-:S13]  /*1420*/  ISETP.NE.AND.EX P0, PT, RZ, UR5, PT, P0 ;  /* 0x00000005ff007c0c */ /* 0x000fda000bf05300 */
[----:B------:R-:W-:Y:S05]  /*1430*/  @!P0 BRA `(.L_x_13) ;  /* 0x00000000000c8947 */ /* 0x000fea0003800000 */
[----:B------:R-:W2:Y:S02]  /*1440*/  LDC.64 R40, c[0x0][0x590] ;  /* 0x00016400ff287b82 */ /* 0x000ea40000000a00 */
[----:B--2---:R2:W5:Y:S01]  /*1450*/  LDG.E R40, desc[UR38][R40.64] ;  /* 0x0000002628287981 */ /* 0x004562000c1e1900 */
[----:B------:R-:W-:Y:S05]  /*1460*/  BRA `(.L_x_12) ;  /* 0x0000000000087947 */ /* 0x000fea0003800000 */
.L_x_13:
[----:B------:R-:W-:Y:S02]  /*1470*/  ULDC UR4, c[0x0][0x584] ;  /* 0x0001610000047ab9 */ /* 0x000fe40000000800 */
[----:B------:R-:W-:-:S07]  /*1480*/  IMAD.U32 R40, RZ, RZ, UR4 ;  /* 0x00000004ff287e24 */ /* 0x000fce000f8e00ff */
.L_x_12:
[----:B------:R-:W-:-:S13]  /*1490*/  LOP3.LUT P0, RZ, R0, 0xff, RZ, 0xc0, !PT ;  /* 0x000000ff00ff7812 */ /* 0x000fda000780c0ff */
[----:B------:R-:W-:Y:S05]  /*14a0*/  @!P0 EXIT ;  /* 0x000000000000894d */ /* 0x000fea0003800000 */
[----:B------:R-:W3:Y:S01]  /*14b0*/  LDC R44, c[0x0][0x658] ;  /* 0x00019600ff2c7b82 */ /* 0x000ee20000000800 */
[----:B------:R-:W-:Y:S01]  /*14c0*/  ULDC.64 UR6, c[0x0][0x288] ;  /* 0x0000a20000067ab9 */ /* 0x000fe20000000a00 */
[----:B------:R-:W-:Y:S01]  /*14d0*/  LOP3.LUT R14, R14, 0x1, RZ, 0xc0, !PT ;  /* 0x000000010e0e7812 */ /* 0x000fe200078ec0ff */
[----:B------:R-:W-:Y:S01]  /*14e0*/  UIADD3 UR4, UR7, 0xf, URZ ;  /* 0x0000000f07047890 */ /* 0x000fe2000fffe03f */
[----:B------:R-:W-:Y:S01]  /*14f0*/  SHF.R.U32.HI R0, RZ, 0x2, R3 ;  /* 0x00000002ff007819 */ /* 0x000fe20000011603 */
[----:B01----:R-:W-:Y:S01]  /*1500*/  IMAD.MOV.U32 R7, RZ, RZ, -0x1 ;  /* 0xffffffffff077424 */ /* 0x003fe200078e00ff */
[----:B------:R-:W-:Y:S01]  /*1510*/  SHF.R.U32.HI R4, RZ, 0x1, R4 ;  /* 0x00000001ff047819 */ /* 0x000fe20000011604 */
[----:B------:R-:W-:Y:S01]  /*1520*/  USHF.R.S32.HI UR5, URZ, 0x1f, UR4 ;  /* 0x0000001f3f057899 */ /* 0x000fe20008011404 */
[----:B------:R-:W0:Y:S01]  /*1530*/  LDC.64 R42, c[0x0][0x5c8] ;  /* 0x00017200ff2a7b82 */ /* 0x000e220000000a00 */
[----:B------:R-:W-:Y:S01]  /*1540*/  IMAD.SHL.U32 R5, R14, 0x40, RZ ;  /* 0x000000400e057824 */ /* 0x000fe200078e00ff */
[----:B------:R-:W-:Y:S01]  /*1550*/  LOP3.LUT R0, R0, 0x7, RZ, 0xc0, !PT ;  /* 0x0000000700007812 */ /* 0x000fe200078ec0ff */
[----:B------:R-:W-:Y:S01]  /*1560*/  ULEA.HI UR5, UR5, UR4, URZ, 0x4 ;  /* 0x0000000405057291 */ /* 0x000fe2000f8f203f */
[----:B------:R-:W-:Y:S01]  /*1570*/  LOP3.LUT R23, R4, 0x30, RZ, 0xc0, !PT ;  /* 0x0000003004177812 */ /* 0x000fe200078ec0ff */
[----:B------:R-:W-:Y:S01]  /*1580*/  IMAD.MOV.U32 R9, RZ, RZ, 0x1 ;  /* 0x00000001ff097424 */ /* 0x000fe200078e00ff */
[--C-:B------:R-:W-:Y:S01]  /*1590*/  LOP3.LUT R22, R5, 0x40, R0.reuse, 0xe2, !PT ;  /* 0x0000004005167812 */ /* 0x100fe200078ee200 */
[----:B------:R-:W-:Y:S01]  /*15a0*/  USHF.R.S32.HI UR43, URZ, 0x4, UR5 ;  /* 0x000000043f2b7899 */ /* 0x000fe20008011405 */
[----:B------:R-:W1:Y:S01]  /*15b0*/  LDC R47, c[0x0][0x600] ;  /* 0x00018000ff2f7b82 */ /* 0x000e620000000800 */
[-C--:B------:R-:W-:Y:S01]  /*15c0*/  IADD3 R5, RZ, -R23.reuse, -R0 ;  /* 0x80000017ff057210 */ /* 0x080fe20007ffe800 */
[----:B------:R-:W-:Y:S01]  /*15d0*/  IMAD.U32 R6, RZ, RZ, UR6 ;  /* 0x00000006ff067e24 */ /* 0x000fe2000f8e00ff */
[C---:B--2---:R-:W-:Y:S01]  /*15e0*/  LOP3.LUT R41, R3.reuse, 0x3, RZ, 0xc0, !PT ;  /* 0x0000000303297812 */ /* 0x044fe200078ec0ff */
[----:B------:R-:W-:Y:S01]  /*15f0*/  UISETP.LT.AND UP0, UPT, UR43, 0x1, UPT ;  /* 0x000000012b00788c */ /* 0x000fe2000bf01270 */
[----:B------:R-:W-:Y:S01]  /*1600*/  LOP3.LUT R46, R3, 0x80, RZ, 0xc0, !PT ;  /* 0x00000080032e7812 */ /* 0x000fe200078ec0ff */
[----:B------:R-:W-:Y:S01]  /*1610*/  IMAD R5, R14, -0x40, R5 ;  /* 0xffffffc00e057824 */ /* 0x000fe200078e0205 */
[----:B------:R-:W-:Y:S01]  /*1620*/  ULDC UR4, c[0x0][0x284] ;  /* 0x0000a10000047ab9 */ /* 0x000fe20000000800 */
[-C--:B---3--:R-:W-:Y:S01]  /*1630*/  SHF.L.U32 R7, R7, R44.reuse, RZ ;  /* 0x0000002c07077219 */ /* 0x088fe200000006ff */
[----:B------:R-:W-:Y:S01]  /*1640*/  USEL UR44, UR43, 0x1, UP0 ;  /* 0x000000012b2c7887 */ /* 0x000fe20008000000 */
[----:B------:R-:W-:Y:S01]  /*1650*/  LOP3.LUT R22, R22, R23, RZ, 0xfc, !PT ;  /* 0x0000001716167212 */ /* 0x000fe200078efcff */
[----:B------:R-:W-:Y:S01]  /*1660*/  IMAD R41, R41, -0x2, R6 ;  /* 0xfffffffe29297824 */ /* 0x000fe200078e0206 */
[----:B------:R-:W-:Y:S01]  /*1670*/  SHF.L.U32 R44, R9, R44, RZ ;  /* 0x0000002c092c7219 */ /* 0x000fe200000006ff */
[----:B------:R-:W-:Y:S01]  /*1680*/  IMAD.SHL.U32 R45, R3, 0x2, RZ ;  /* 0x00000002032d7824 */ /* 0x000fe200078e00ff */
[----:B------:R-:W-:Y:S01]  /*1690*/  LOP3.LUT R54, R18, 0x1, RZ, 0xfc, !PT ;  /* 0x0000000112367812 */ /* 0x000fe200078efcff */
[----:B------:R-:W-:Y:S01]  /*16a0*/  VIADD R49, R5, UR4 ;  /* 0x0000000405317c36 */ /* 0x000fe20008000000 */
[C---:B0-----:R-:W-:Y:S01]  /*16b0*/  SHF.L.U64.HI R43, R42.reuse, 0x3, R43 ;  /* 0x000000032a2b7819 */ /* 0x041fe2000001022b */
[----:B------:R-:W-:Y:S01]  /*16c0*/  IMAD.SHL.U32 R42, R42, 0x8, RZ ;  /* 0x000000082a2a7824 */ /* 0x000fe200078e00ff */
[----:B------:R-:W-:Y:S01]  /*16d0*/  SHF.R.U32.HI R46, RZ, 0x7, R46 ;  /* 0x00000007ff2e7819 */ /* 0x000fe2000001162e */
[----:B------:R-:W-:Y:S01]  /*16e0*/  IMAD.MOV.U32 R23, RZ, RZ, RZ ;  /* 0x000000ffff177224 */ /* 0x000fe200078e00ff */
[----:B------:R-:W-:Y:S01]  /*16f0*/  LOP3.LUT R48, RZ, R7, RZ, 0x33, !PT ;  /* 0x00000007ff307212 */ /* 0x000fe200078e33ff */
[----:B------:R-:W-:Y:S01]  /*1700*/  UIADD3 UR44, UR43, -UR44, URZ ;  /* 0x8000002c2b2c7290 */ /* 0x000fe2000fffe03f */
[----:B------:R-:W-:Y:S01]  /*1710*/  UMOV UR40, URZ ;  /* 0x0000003f00287c82 */ /* 0x000fe20008000000 */
[----:B-1----:R-:W-:Y:S01]  /*1720*/  VIADD R47, R47, 0xffffffff ;  /* 0xffffffff2f2f7836 */ /* 0x002fe20000000000 */
[----:B------:R-:W-:-:S09]  /*1730*/  UMOV UR41, URZ ;  /* 0x0000003f00297c82 */ /* 0x000fd20008000000 */
.L_x_63:
[----:B0-----:R-:W0:Y:S01]  /*1740*/  SHFL.IDX PT, R0, R46, RZ, 0x1f ;  /* 0x00001fff2e007589 */ /* 0x001e2200000e0000 */
[----:B-1----:R-:W1:Y:S01]  /*1750*/  S2UR UR6, SR_CgaCtaId ;  /* 0x00000000000679c3 */ /* 0x002e620000008800 */
[----:B------:R-:W-:Y:S01]  /*1760*/  UMOV UR45, 0x400 ;  /* 0x00000400002d7882 */ /* 0x000fe20000000000 */
[----:B0-----:R-:W-:Y:S01]  /*1770*/  R2UR UR4, R0 ;  /* 0x00000000000472ca */ /* 0x001fe200000e0000 */
[----:B-1----:R-:W-:-:S12]  /*1780*/  ULEA UR45, UR6, UR45, 0x18 ;  /* 0x0000002d062d7291 */ /* 0x002fd8000f8ec03f */
[----:B------:R-:W-:-:S04]  /*1790*/  ULEA.HI UR5, UR4, UR4, URZ, 0x1 ;  /* 0x0000000404057291 */ /* 0x000fc8000f8f083f */
[----:B------:R-:W-:-:S04]  /*17a0*/  ULOP3.LUT UR5, UR5, 0x1ffffe, URZ, 0xc0, !UPT ;  /* 0x001ffffe05057892 */ /* 0x000fc8000f8ec03f */
[----:B------:R-:W-:-:S03]  /*17b0*/  UIADD3 UR5, UR4, -UR5, URZ ;  /* 0x8000000504057290 */ /* 0x000fc6000fffe03f */
[----:B------:R-:W-:Y:S01]  /*17c0*/  ULDC UR4, c[0x0][0x28c] ;  /* 0x0000a30000047ab9 */ /* 0x000fe20000000800 */
[----:B------:R-:W-:Y:S01]  /*17d0*/  ULEA UR5, UR5, UR45, 0xb ;  /* 0x0000002d05057291 */ /* 0x000fe2000f8e583f */
[----:B------:R-:W-:-:S03]  /*17e0*/  ISETP.LT.AND P0, PT, RZ, UR4, PT ;  /* 0x00000004ff007c0c */ /* 0x000fc6000bf01270 */
[----:B------:R-:W-:-:S04]  /*17f0*/  UIADD3 UR5, UR5, 0x380, URZ ;  /* 0x0000038005057890 */ /* 0x000fc8000fffe03f */
[----:B------:R-:W-:-:S04]  /*1800*/  USHF.R.U32.HI UR5, URZ, 0x4, UR5 ;  /* 0x000000043f057899 */ /* 0x000fc80008011605 */
[----:B------:R-:W-:-:S04]  /*1810*/  ULOP3.LUT UR5, UR5, 0x3fff, URZ, 0xc0, !UPT ;  /* 0x00003fff05057892 */ /* 0x000fc8000f8ec03f */
[----:B------:R-:W-:Y:S01]  /*1820*/  ULOP3.LUT UR46, UR5, 0x10000, URZ, 0xfc, !UPT ;  /* 0x00010000052e7892 */ /* 0x000fe2000f8efc3f */
[----:B--2345:R-:W-:Y:S11]  /*1830*/  @P0 BRA `(.L_x_14) ;  /* 0x0000000000400947 */ /* 0x03cff60003800000 */
[----:B------:R-:W-:Y:S01]  /*1840*/  MOV R0, 0x0 ;  /* 0x0000000000007802 */ /* 0x000fe20000000f00 */
[----:B------:R-:W-:Y:S01]  /*1850*/  ULDC.64 UR4, c[0x4][0x68] ;  /* 0x01001a0000047ab9 */ /* 0x000fe20000000a00 */
[----:B------:R-:W-:Y:S01]  /*1860*/  ULDC.64 UR6, c[0x4][0x8] ;  /* 0x0100020000067ab9 */ /* 0x000fe20000000a00 */
[----:B------:R-:W-:Y:S01]  /*1870*/  IMAD.U32 R4, RZ, RZ, UR4 ;  /* 0x00000004ff047e24 */ /* 0x000fe2000f8e00ff */
[----:B------:R0:W1:Y:S01]  /*1880*/  LDC.64 R14, c[0x4][R0] ;  /* 0x01000000000e7b82 */ /* 0x0000620000000a00 */
[----:B------:R-:W-:Y:S01]  /*1890*/  IMAD.U32 R5, RZ, RZ, UR5 ;  /* 0x00000005ff057e24 */ /* 0x000fe2000f8e00ff */
[----:B------:R-:W-:Y:S01]  /*18a0*/  ULDC.64 UR4, c[0x4][0x70] ;  /* 0x01001c0000047ab9 */ /* 0x000fe20000000a00 */
[----:B------:R-:W-:Y:S02]  /*18b0*/  IMAD.U32 R10, RZ, RZ, UR6 ;  /* 0x00000006ff0a7e24 */ /* 0x000fe4000f8e00ff */
[----:B------:R-:W-:Y:S02]  /*18c0*/  IMAD.U32 R6, RZ, RZ, UR4 ;  /* 0x00000004ff067e24 */ /* 0x000fe4000f8e00ff */
[----:B------:R-:W-:-:S02]  /*18d0*/  IMAD.U32 R7, RZ, RZ, UR5 ;  /* 0x00000005ff077e24 */ /* 0x000fc4000f8e00ff */
[----:B------:R-:W-:Y:S02]  /*18e0*/  IMAD.U32 R11, RZ, RZ, UR7 ;  /* 0x00000007ff0b7e24 */ /* 0x000fe4000f8e00ff */
[----:B------:R-:W-:Y:S02]  /*18f0*/  IMAD.MOV.U32 R8, RZ, RZ, 0x1e1 ;  /* 0x000001e1ff087424 */ /* 0x000fe400078e00ff */
[----:B------:R-:W-:Y:S02]  /*1900*/  IMAD.MOV.U32 R12, RZ, RZ, 0x1 ;  /* 0x00000001ff0c7424 */ /* 0x000fe400078e00ff */
[----:B0-----:R-:W-:-:S07]  /*1910*/  IMAD.MOV.U32 R13, RZ, RZ, RZ ;  /* 0x000000ffff0d7224 */ /* 0x001fce00078e00ff */
[----:B------:R-:W-:-:S07]  /*1920*/  LEPC R20, `(.L_x_14) ;  /* 0x000000001014794e */ /* 0x000fce0000000000 */
[----:B-1---5:R-:W-:Y:S05]  /*1930*/  CALL.ABS.NOINC R14 ;  /* 0x000000000e007343 */ /* 0x022fea0003c00000 */
.L_x_14:
[----:B------:R-:W-:-:S13]  /*1940*/  ISETP.NE.AND P0, PT, R54, 0x3, PT ;  /* 0x000000033600780c */ /* 0x000fda0003f05270 */
[----:B------:R-:W-:Y:S05]  /*1950*/  @!P0 BRA `(.L_x_15) ;  /* 0x0000000000048947 */ /* 0x000fea0003800000 */
[----:B------:R-:W-:Y:S01]  /*1960*/  BPT.TRAP 0x1 ;  /* 0x000000040000795c */ /* 0x000fe20000300000 */
.L_x_15:
[----:B------:R-:W-:Y:S02]  /*1970*/  IMAD.U32 R3, RZ, RZ, UR41 ;  /* 0x00000029ff037e24 */ /* 0x000fe4000f8e00ff */
[----:B------:R-:W-:-:S03]  /*1980*/  IMAD.U32 R0, RZ, RZ, UR40 ;  /* 0x00000028ff007e24 */ /* 0x000fc6000f8e00ff */
[----:B------:R-:W-:Y:S02]  /*1990*/  LEA R3, R3, UR45, 0x3 ;  /* 0x0000002d03037c11 */ /* 0x000fe4000f8e18ff */
[----:B------:R-:W-:-:S04]  /*19a0*/  SHF.L.U32 R0, R0, 0x1f, RZ ;  /* 0x0000001f00007819 */ /* 0x000fc800000006ff */
[----:B------:R0:W1:Y:S01]  /*19b0*/  SYNCS.PHASECHK.TRANS64.TRYWAIT P1, [R3+URZ], R0 ;  /* 0x00000000030075a7 */ /* 0x000062000802017f */
[----:B------:R-:W-:Y:S05]  /*19c0*/  @!P0 BRA `(.L_x_16) ;  /* 0x0000000000048947 */ /* 0x000fea0003800000 */
[----:B------:R-:W-:Y:S01]  /*19d0*/  BPT.TRAP 0x1 ;  /* 0x000000040000795c */ /* 0x000fe20000300000 */
.L_x_16:
[----:B------:R-:W-:-:S05]  /*19e0*/  IMAD.U32 R4, RZ, RZ, UR44 ;  /* 0x0000002cff047e24 */ /* 0x000fca000f8e00ff */
[----:B------:R-:W-:Y:S01]  /*19f0*/  ISETP.GE.AND P2, PT, R4, 0x1, PT ;  /* 0x000000010400780c */ /* 0x000fe20003f46270 */
[----:B-1----:R-:W-:-:S12]  /*1a00*/  @P1 BRA `(.L_x_17) ;  /* 0x0000000000081947 */ /* 0x002fd80003800000 */
[----:B------:R-:W1:Y:S02]  /*1a10*/  SYNCS.PHASECHK.TRANS64.TRYWAIT P1, [R3+URZ], R0 ;  /* 0x00000000030075a7 */ /* 0x000e64000802017f */
[----:B-1----:R-:W-:Y:S05]  /*1a20*/  @!P1 BRA `(.L_x_18) ;  /* 0x0000004c00249947 */ /* 0x002fea0003800000 */
.L_x_17:
[----:B------:R-:W-:Y:S05]  /*1a30*/  WARPSYNC.ALL ;  /* 0x0000000000007948 */ /* 0x000fea0003800000 */
[----:B------:R-:W-:Y:S01]  /*1a40*/  UIADD3 UR4, UR45, 0x2d380, URZ ;  /* 0x0002d3802d047890 */ /* 0x000fe2000fffe03f */
[----:B------:R-:W-:Y:S01]  /*1a50*/  WARPGROUP.ARRIVE ;  /* 0x00000000000079c5 */ /* 0x000fe20000000000 */
[----:B------:R-:W-:Y:S01]  /*1a60*/  UMOV UR5, 0xc0000010 ;  /* 0xc000001000057882 */ /* 0x000fe20000000000 */
[----:B------:R-:W-:Y:S01]  /*1a70*/  UMOV UR7, 0xc0000010 ;  /* 0xc000001000077882 */ /* 0x000fe20000000000 */
[----:B------:R-:W-:-:S04]  /*1a80*/  USHF.R.U32.HI UR4, URZ, 0x4, UR4 ;  /* 0x000000043f047899 */ /* 0x000fc80008011604 */
[----:B------:R-:W-:-:S04]  /*1a90*/  ULOP3.LUT UR4, UR4, 0x3fff, URZ, 0xc0, !UPT ;  /* 0x00003fff04047892 */ /* 0x000fc8000f8ec03f */
[----:B------:R-:W-:Y:S02]  /*1aa0*/  ULOP3.LUT UR10, UR4, 0x10000, URZ, 0xfc, !UPT ;  /* 0x00010000040a7892 */ /* 0x000fe4000f8efc3f */
[----:B------:R-:W-:Y:S02]  /*1ab0*/  ULEA UR4, UR41, UR46, 0x8 ;  /* 0x0000002e29047291 */ /* 0x000fe4000f8e403f */
[----:B------:R-:W-:-:S09]  /*1ac0*/  ULEA UR6, UR41, UR10, 0x6 ;  /* 0x0000000a29067291 */ /* 0x000fd2000f8e303f */
[----:B------:R-:W-:Y:S03]  /*1ad0*/  HGMMA.64x32x16.F32 R24, gdesc[UR4], RZ, !UPT, gsb0 ;  /* 0x00600000041879f0 */ /* 0x000fe6000c0008ff */
[----:B------:R-:W-:Y:S02]  /*1ae0*/  WARPGROUP.DEPBAR.LE gsb0, 0x0 ;  /* 0x00008000000079c5 */ /* 0x000fe40000010000 */
[----:B------:R-:W-:Y:S05]  /*1af0*/  @!P2 BRA `(.L_x_19) ;  /* 0x0000000000b4a947 */ /* 0x000fea0003800000 */
[----:B------:R-:W-:Y:S01]  /*1b00*/  UIADD3 UR4, UR41, 0x1, URZ ;  /* 0x0000000129047890 */ /* 0x000fe2000fffe03f */
[----:B01----:R-:W-:Y:S01]  /*1b10*/  IMAD.U32 R0, RZ, RZ, UR44 ;  /* 0x0000002cff007e24 */ /* 0x003fe2000f8e00ff */
[----:B------:R-:W-:Y:S02]  /*1b20*/  UMOV UR9, UR41 ;  /* 0x0000002900097c82 */ /* 0x000fe40008000000 */
[----:B------:R-:W-:-:S04]  /*1b30*/  UISETP.NE.AND UP0, UPT, UR4, 0x2d, UPT ;  /* 0x0000002d0400788c */ /* 0x000fc8000bf05270 */
[----:B------:R-:W-:Y:S02]  /*1b40*/  USEL UR5, URZ, 0x1, UP0 ;  /* 0x000000013f057887 */ /* 0x000fe40008000000 */
[----:B------:R-:W-:Y:S02]  /*1b50*/  USEL UR8, UR4, URZ, UP0 ;  /* 0x0000003f04087287 */ /* 0x000fe40008000000 */
[----:B------:R-:W-:-:S06]  /*1b60*/  ULOP3.LUT UR5, UR40, UR5, URZ, 0x3c, !UPT ;  /* 0x0000000528057292 */ /* 0x000fcc000f8e3c3f */
[----:B------:R-:W-:-:S07]  /*1b70*/  IMAD.U32 R5, RZ, RZ, UR5 ;  /* 0x00000005ff057e24 */ /* 0x000fce000f8e00ff */
.L_x_26:
[----:B01----:R-:W-:Y:S05]  /*1b80*/  @!P0 BRA `(.L_x_20) ;  /* 0x0000000000048947 */ /* 0x003fea0003800000 */
[----:B------:R-:W-:Y:S01]  /*1b90*/  BPT.TRAP 0x1 ;  /* 0x000000040000795c */ /* 0x000fe20000300000 */
.L_x_20:
[----:B------:R-:W-:Y:S01]  /*1ba0*/  ULEA UR4, UR8, UR45, 0x3 ;  /* 0x0000002d08047291 */ /* 0x000fe2000f8e183f */
[----:B------:R-:W-:-:S08]  /*1bb0*/  SHF.L.U32 R3, R5, 0x1f, RZ ;  /* 0x0000001f05037819 */ /* 0x000fd000000006ff */
[----:B------:R0:W1:Y:S01]  /*1bc0*/  SYNCS.PHASECHK.TRANS64.TRYWAIT P1, [UR4], R3 ;  /* 0x00000003ff0075a7 */ /* 0x0000620008020144 */
[----:B------:R-:W-:Y:S05]  /*1bd0*/  @!P0 BRA `(.L_x_21) ;  /* 0x0000000000048947 */ /* 0x000fea0003800000 */
[----:B------:R-:W-:Y:S01]  /*1be0*/  BPT.TRAP 0x1 ;  /* 0x000000040000795c */ /* 0x000fe20000300000 */
.L_x_21:
[----:B-1----:R-:W-:Y:S05]  /*1bf0*/  @P1 BRA `(.L_x_22) ;  /* 0x0000000000081947 */ /* 0x002fea0003800000 */
[----:B------:R-:W1:Y:S02]  /*1c00*/  SYNCS.PHASECHK.TRANS64.TRYWAIT P1, [UR4], R3 ;  /* 0x00000003ff0075a7 */ /* 0x000e640008020144 */
[----:B-1----:R-:W-:Y:S05]  /*1c10*/  @!P1 BRA `(.L_x_23) ;  /* 0x0000004800bc9947 */ /* 0x002fea0003800000 */
.L_x_22:
[----:B------:R-:W-:Y:S01]  /*1c20*/  ULEA UR4, UR8, UR46, 0x8 ;  /* 0x0000002e08047291 */ /* 0x000fe2000f8e403f */
[----:B------:R-:W-:Y:S01]  /*1c30*/  WARPGROUP.ARRIVE ;  /* 0x00000000000079c5 */ /* 0x000fe20000000000 */
[----:B------:R-:W-:Y:S01]  /*1c40*/  ULEA UR6, UR8, UR10, 0x6 ;  /* 0x0000000a08067291 */ /* 0x000fe2000f8e303f */
[----:B------:R-:W-:Y:S01]  /*1c50*/  UMOV UR5, 0xc0000010 ;  /* 0xc000001000057882 */ /* 0x000fe20000000000 */
[----:B------:R-:W-:-:S07]  /*1c60*/  UMOV UR7, 0xc0000010 ;  /* 0xc000001000077882 */ /* 0x000fce0000000000 */
[----:B------:R-:W-:Y:S03]  /*1c70*/  HGMMA.64x32x16.F32 R24, gdesc[UR4], R24, gsb0 ;  /* 0x00600000041879f0 */ /* 0x000fe60008000818 */
[----:B------:R-:W-:Y:S02]  /*1c80*/  WARPGROUP.DEPBAR.LE gsb0, 0x0 ;  /* 0x00008000000079c5 */ /* 0x000fe40000010000 */
[----:B------:R-:W-:Y:S05]  /*1c90*/  @!P0 BRA `(.L_x_24) ;  /* 0x0000000000048947 */ /* 0x000fea0003800000 */
[----:B------:R-:W-:Y:S01]  /*1ca0*/  BPT.TRAP 0x1 ;  /* 0x000000040000795c */ /* 0x000fe20000300000 */
.L_x_24:
[----:B------:R-:W-:Y:S01]  /*1cb0*/  ULEA UR4, UR9, UR45, 0x3 ;  /* 0x0000002d09047291 */ /* 0x000fe2000f8e183f */
[----:B------:R-:W-:-:S03]  /*1cc0*/  ISETP.GT.U32.AND P1, PT, R18, 0x1, PT ;  /* 0x000000011200780c */ /* 0x000fc60003f24070 */
[----:B------:R-:W-:-:S04]  /*1cd0*/  UIADD3 UR4, UR4, 0x168, URZ ;  /* 0x0000016804047890 */ /* 0x000fc8000fffe03f */
[----:B------:R-:W-:-:S09]  /*1ce0*/  UPRMT UR4, URZ, 0x654, UR4 ;  /* 0x000006543f047896 */ /* 0x000fd20008000004 */
[----:B------:R-:W-:Y:S01]  /*1cf0*/  SYNCS.ARRIVE.TRANS64.RED.A1T0 RZ, [UR4], RZ ;  /* 0x000000ffffff79a7 */ /* 0x000fe20008100404 */
[----:B------:R-:W-:Y:S05]  /*1d00*/  @P1 BRA `(.L_x_25) ;  /* 0x0000000000041947 */ /* 0x000fea0003800000 */
[----:B------:R-:W-:Y:S01]  /*1d10*/  BPT.TRAP 0x1 ;  /* 0x000000040000795c */ /* 0x000fe20000300000 */
.L_x_25:
[----:B------:R-:W-:Y:S01]  /*1d20*/  UIADD3 UR8, UR8, 0x1, URZ ;  /* 0x0000000108087890 */ /* 0x000fe2000fffe03f */
[C---:B------:R-:W-:Y:S01]  /*1d30*/  ISETP.GT.AND P1, PT, R0.reuse, 0x1, PT ;  /* 0x000000010000780c */ /* 0x040fe20003f24270 */
[----:B------:R-:W-:Y:S01]  /*1d40*/  UIADD3 UR9, UR9, 0x1, URZ ;  /* 0x0000000109097890 */ /* 0x000fe2000fffe03f */
[----:B------:R-:W-:Y:S01]  /*1d50*/  VIADD R0, R0, 0xffffffff ;  /* 0xffffffff00007836 */ /* 0x000fe20000000000 */
[----:B------:R-:W-:Y:S02]  /*1d60*/  UISETP.NE.AND UP0, UPT, UR8, 0x2d, UPT ;  /* 0x0000002d0800788c */ /* 0x000fe4000bf05270 */
[----:B------:R-:W-:Y:S02]  /*1d70*/  UISETP.NE.AND UP1, UPT, UR9, 0x2d, UPT ;  /* 0x0000002d0900788c */ /* 0x000fe4000bf25270 */
[----:B------:R-:W-:Y:S02]  /*1d80*/  USEL UR4, URZ, 0x1, UP0 ;  /* 0x000000013f047887 */ /* 0x000fe40008000000 */
[----:B------:R-:W-:-:S02]  /*1d90*/  USEL UR8, UR8, URZ, UP0 ;  /* 0x0000003f08087287 */ /* 0x000fc40008000000 */
[----:B------:R-:W-:Y:S02]  /*1da0*/  USEL UR9, UR9, URZ, UP1 ;  /* 0x0000003f09097287 */ /* 0x000fe40008800000 */
[----:B------:R-:W-:Y:S01]  /*1db0*/  LOP3.LUT R5, R5, UR4, RZ, 0x3c, !PT ;  /* 0x0000000405057c12 */ /* 0x000fe2000f8e3cff */
[----:B------:R-:W-:Y:S09]  /*1dc0*/  @P1 BRA `(.L_x_26) ;  /* 0xfffffffc006c1947 */ /* 0x000ff2000383ffff */
.L_x_19:
[----:B01----:R-:W0:Y:S02]  /*1dd0*/  LDC R0, c[0x0][0x28c] ;  /* 0x0000a300ff007b82 */ /* 0x003e240000000800 */
[----:B0-----:R-:W-:-:S13]  /*1de0*/  ISETP.GE.AND P1, PT, R0, 0x1, PT ;  /* 0x000000010000780c */ /* 0x001fda0003f26270 */
[----:B------:R-:W-:Y:S05]  /*1df0*/  @!P1 BRA `(.L_x_27) ;  /* 0x00000000003c9947 */ /* 0x000fea0003800000 */
[----:B------:R-:W-:Y:S05]  /*1e00*/  @!P0 BRA `(.L_x_28) ;  /* 0x0000000000048947 */ /* 0x000fea0003800000 */
[----:B------:R-:W-:Y:S01]  /*1e10*/  BPT.TRAP 0x1 ;  /* 0x000000040000795c */ /* 0x000fe20000300000 */
.L_x_28:
[----:B------:R-:W-:Y:S01]  /*1e20*/  UIADD3 UR6, UR44, UR41, URZ ;  /* 0x000000292c067290 */ /* 0x000fe2000fffe03f */
[----:B------:R-:W-:-:S03]  /*1e30*/  ISETP.GT.U32.AND P0, PT, R18, 0x1, PT ;  /* 0x000000011200780c */ /* 0x000fc60003f04070 */
[----:B------:R-:W-:-:S04]  /*1e40*/  UIMAD.WIDE.U32 UR4, UR6, 0x6c16c16d, URZ ;  /* 0x6c16c16d060478a5 */ /* 0x000fc8000f8e003f */
[----:B------:R-:W-:-:S04]  /*1e50*/  UIADD3 UR4, UR6, -UR5, URZ ;  /* 0x8000000506047290 */ /* 0x000fc8000fffe03f */
[----:B------:R-:W-:-:S04]  /*1e60*/  ULEA.HI UR4, UR4, UR5, URZ, 0x1f ;  /* 0x0000000504047291 */ /* 0x000fc8000f8ff83f */
[----:B------:R-:W-:-:S04]  /*1e70*/  USHF.R.U32.HI UR4, URZ, 0x5, UR4 ;  /* 0x000000053f047899 */ /* 0x000fc80008011604 */
[----:B------:R-:W-:-:S04]  /*1e80*/  UIMAD UR4, UR4, -0x2d, UR6 ;  /* 0xffffffd3040478a4 */ /* 0x000fc8000f8e0206 */
[----:B------:R-:W-:-:S04]  /*1e90*/  ULEA UR4, UR4, UR45, 0x3 ;  /* 0x0000002d04047291 */ /* 0x000fc8000f8e183f */
[----:B------:R-:W-:-:S04]  /*1ea0*/  UIADD3 UR4, UR4, 0x168, URZ ;  /* 0x0000016804047890 */ /* 0x000fc8000fffe03f */
[----:B------:R-:W-:-:S09]  /*1eb0*/  UPRMT UR4, URZ, 0x654, UR4 ;  /* 0x000006543f047896 */ /* 0x000fd20008000004 */
[----:B------:R-:W-:Y:S01]  /*1ec0*/  SYNCS.ARRIVE.TRANS64.RED.A1T0 RZ, [UR4], RZ ;  /* 0x000000ffffff79a7 */ /* 0x000fe20008100404 */
[----:B------:R-:W-:Y:S05]  /*1ed0*/  @P0 BRA `(.L_x_27) ;  /* 0x0000000000040947 */ /* 0x000fea0003800000 */
[----:B------:R-:W-:Y:S01]  /*1ee0*/  BPT.TRAP 0x1 ;  /* 0x000000040000795c */ /* 0x000fe20000300000 */
.L_x_27:
[----:B------:R-:W-:Y:S01]  /*1ef0*/  UISETP.GE.U32.AND UP1, UPT, UR43, 0x2d, UPT ;  /* 0x0000002d2b00788c */ /* 0x000fe2000bf26070 */
[----:B------:R-:W-:Y:S01]  /*1f00*/  IMAD.SHL.U32 R50, R50, 0x20, RZ ;  /* 0x0000002032327824 */ /* 0x000fe200078e00ff */
[----:B------:R-:W-:Y:S01]  /*1f10*/  UIADD3 UR41, UR43, UR41, URZ ;  /* 0x000000292b297290 */ /* 0x000fe2000fffe03f */
[----:B------:R-:W-:Y:S01]  /*1f20*/  SHF.R.S32.HI R11, RZ, 0x1f, R51 ;  /* 0x0000001fff0b7819 */ /* 0x000fe20000011433 */
[----:B------:R-:W-:Y:S01]  /*1f30*/  ULDC UR10, c[0x0][0x288] ;  /* 0x0000a200000a7ab9 */ /* 0x000fe20000000800 */
[----:B------:R-:W-:Y:S01]  /*1f40*/  IMAD.SHL.U32 R6, R53, 0x80, RZ ;  /* 0x0000008035067824 */ /* 0x000fe200078e00ff */
[C---:B------:R-:W-:Y:S01]  /*1f50*/  LOP3.LUT R8, R50.reuse, 0x6, R45, 0xf8, !PT ;  /* 0x0000000632087812 */ /* 0x040fe200078ef82d */
[----:B------:R-:W-:Y:S01]  /*1f60*/  UISETP.GT.U32.AND UP0, UPT, UR41, 0x2c, UPT ;  /* 0x0000002c2900788c */ /* 0x000fe2000bf04070 */
[----:B------:R-:W-:Y:S01]  /*1f70*/  ISETP.GE.AND P0, PT, R50, UR10, PT ;  /* 0x0000000a32007c0c */ /* 0x000fe2000bf06270 */
[----:B------:R-:W-:Y:S01]  /*1f80*/  ULDC.64 UR6, c[0x0][0x5d0] ;  /* 0x0001740000067ab9 */ /* 0x000fe20000000a00 */
[----:B------:R-:W-:Y:S01]  /*1f90*/  ULDC UR11, c[0x0][0x284] ;  /* 0x0000a100000b7ab9 */ /* 0x000fe20000000800 */
[----:B------:R-:W-:Y:S01]  /*1fa0*/  @UP1 UIMAD.WIDE.U32 UR4, UR41, 0x6c16c16d, URZ ;  /* 0x6c16c16d290418a5 */ /* 0x000fe2000f8e003f */
[----:B------:R-:W-:Y:S01]  /*1fb0*/  SHF.R.S32.HI R9, RZ, 0x1f, R8 ;  /* 0x0000001fff097819 */ /* 0x000fe20000011408 */
[----:B------:R-:W-:Y:S01]  /*1fc0*/  IMAD R0, R11, UR6, RZ ;  /* 0x000000060b007c24 */ /* 0x000fe2000f8e02ff */
[----:B------:R-:W-:Y:S01]  /*1fd0*/  UISETP.LT.U32.AND UP0, UPT, UR43, 0x2d, UP0 ;  /* 0x0000002d2b00788c */ /* 0x000fe20008701070 */
[----:B------:R-:W-:Y:S01]  /*1fe0*/  ISETP.GE.OR P0, PT, R6, UR11, P0 ;  /* 0x0000000b06007c0c */ /* 0x000fe20008706670 */
[----:B------:R-:W-:Y:S01]  /*1ff0*/  @UP1 UIADD3 UR4, UR41, -UR5, URZ ;  /* 0x8000000529041290 */ /* 0x000fe2000fffe03f */
[C---:B------:R-:W-:Y:S01]  /*2000*/  IMAD R3, R51.reuse, UR7, R0 ;  /* 0x0000000733037c24 */ /* 0x040fe2000f8e0200 */
[----:B------:R-:W-:Y:S01]  /*2010*/  ULDC.64 UR8, c[0x0][0x5c8] ;  /* 0x0001720000087ab9 */ /* 0x000fe20000000a00 */
[----:B------:R-:W-:Y:S01]  /*2020*/  IMAD.WIDE.U32 R4, R51, UR6, R8 ;  /* 0x0000000633047c25 */ /* 0x000fe2000f8e0008 */
[----:B------:R-:W-:-:S02]  /*2030*/  USEL UR6, URZ, 0x1, !UP0 ;  /* 0x000000013f067887 */ /* 0x000fc4000c000000 */
[----:B------:R-:W-:Y:S01]  /*2040*/  @UP1 ULEA.HI UR4, UR4, UR5, URZ, 0x1f ;  /* 0x0000000504041291 */ /* 0x000fe2000f8ff83f */
[----:B------:R-:W-:Y:S01]  /*2050*/  IMAD.WIDE R14, R53, 0x80, R22 ;  /* 0x00000080350e7825 */ /* 0x000fe200078e0216 */
[----:B------:R-:W-:Y:S02]  /*2060*/  ULOP3.LUT UR40, UR40, UR6, URZ, 0x3c, !UPT ;  /* 0x0000000628287292 */ /* 0x000fe4000f8e3c3f */
[----:B------:R-:W-:Y:S01]  /*2070*/  @UP1 USHF.R.U32.HI UR4, URZ, 0x5, UR4 ;  /* 0x000000053f041899 */ /* 0x000fe20008011604 */
[----:B------:R-:W-:Y:S02]  /*2080*/  IMAD.IADD R5, R5, 0x1, R3 ;  /* 0x0000000105057824 */ /* 0x000fe400078e0203 */
[----:B------:R-:W-:Y:S01]  /*2090*/  IMAD R3, R15, UR8, RZ ;  /* 0x000000080f037c24 */ /* 0x000fe2000f8e02ff */
[----:B------:R-:W-:Y:S01]  /*20a0*/  @UP1 ULOP3.LUT UR40, UR40, 0x1, UR4, 0x78, !UPT ;  /* 0x0000000128281892 */ /* 0x000fe2000f8e7804 */
[----:B------:R-:W-:-:S04]  /*20b0*/  IMAD.WIDE.U32 R20, R14, UR8, R4 ;  /* 0x000000080e147c25 */ /* 0x000fc8000f8e0004 */
[----:B------:R-:W-:Y:S02]  /*20c0*/  IMAD R7, R14, UR9, R3 ;  /* 0x000000090e077c24 */ /* 0x000fe4000f8e0203 */
[----:B------:R-:W-:Y:S01]  /*20d0*/  IMAD.MOV.U32 R0, RZ, RZ, -0x1 ;  /* 0xffffffffff007424 */ /* 0x000fe200078e00ff */
[----:B------:R-:W-:Y:S06]  /*20e0*/  @P0 BRA `(.L_x_29) ;  /* 0x0000001000940947 */ /* 0x000fec0003800000 */
[----:B-----5:R-:W-:Y:S01]  /*20f0*/  FSETP.NEU.AND P1, PT, R40, RZ, PT ;  /* 0x000000ff2800720b */ /* 0x020fe20003f2d000 */
[----:B------:R-:W-:Y:S01]  /*2100*/  IMAD.IADD R50, R41, 0x1, -R50 ;  /* 0x0000000129327824 */ /* 0x000fe200078e0a32 */
[----:B------:R-:W-:Y:S01]  /*2110*/  BSSY B0, `(.L_x_29) ;  /* 0x0000122000007945 */ /* 0x000fe20003800000 */
[----:B------:R-:W-:Y:S02]  /*2120*/  IMAD.IADD R3, R49, 0x1, -R6 ;  /* 0x0000000131037824 */ /* 0x000fe400078e0a06 */
[----:B------:R-:W-:Y:S01]  /*2130*/  IMAD.IADD R63, R21, 0x1, R7 ;  /* 0x00000001153f7824 */ /* 0x000fe200078e0207 */
[----:B------:R-:W-:-:S04]  /*2140*/  ISETP.GT.AND P0, PT, R50, RZ, PT ;  /* 0x000000ff3200720c */ /* 0x000fc80003f04270 */
[----:B------:R-:W-:-:S03]  /*2150*/  ISETP.GT.AND P3, PT, R3, RZ, P0 ;  /* 0x000000ff0300720c */ /* 0x000fc60000764270 */
[----:B------:R-:W-:Y:S10]  /*2160*/  @!P1 BRA `(.L_x_30) ;  /* 0x0000000c00389947 */ /* 0x000ff40003800000 */
[----:B------:R-:W0:Y:S01]  /*2170*/  LDC.64 R56, c[0x0][0x5b8] ;  /* 0x00016e00ff387b82 */ /* 0x000e220000000a00 */
[----:B------:R-:W-:-:S07]  /*2180*/  ULDC.64 UR4, c[0x0][0x5c0] ;  /* 0x0001700000047ab9 */ /* 0x000fce0000000a00 */
[----:B------:R-:W1:Y:S08]  /*2190*/  LDC.64 R58, c[0x0][0x5b0] ;  /* 0x00016c00ff3a7b82 */ /* 0x000e700000000a00 */
[----:B------:R-:W2:Y:S01]  /*21a0*/  LDC.64 R60, c[0x0][0x5a8] ;  /* 0x00016a00ff3c7b82 */ /* 0x000ea20000000a00 */
[-C--:B0-----:R-:W-:Y:S02]  /*21b0*/  IMAD R4, R11, R56.reuse, RZ ;  /* 0x000000380b047224 */ /* 0x081fe400078e02ff */
[----:B------:R-:W-:-:S04]  /*21c0*/  IMAD.WIDE.U32 R52, R51, R56, R8 ;  /* 0x0000003833347225 */ /* 0x000fc800078e0008 */
[----:B------:R-:W-:Y:S02]  /*21d0*/  IMAD R55, R51, R57, R4 ;  /* 0x0000003933377224 */ /* 0x000fe400078e0204 */
[-C--:B-1----:R-:W-:Y:S02]  /*21e0*/  IMAD R4, R15, R58.reuse, RZ ;  /* 0x0000003a0f047224 */ /* 0x082fe400078e02ff */
[----:B------:R-:W-:Y:S02]  /*21f0*/  IMAD.IADD R11, R53, 0x1, R55 ;  /* 0x00000001350b7824 */ /* 0x000fe400078e0237 */
[----:B------:R-:W-:Y:S02]  /*2200*/  IMAD.MOV.U32 R10, RZ, RZ, R52 ;  /* 0x000000ffff0a7224 */ /* 0x000fe400078e0034 */
[C---:B------:R-:W-:Y:S02]  /*2210*/  IMAD R57, R14.reuse, R59, R4 ;  /* 0x0000003b0e397224 */ /* 0x040fe400078e0204 */
[----:B------:R-:W-:-:S04]  /*2220*/  IMAD.WIDE.U32 R4, R14, R58, R10 ;  /* 0x0000003a0e047225 */ /* 0x000fc800078e000a */
[----:B------:R-:W-:Y:S01]  /*2230*/  IMAD.IADD R5, R5, 0x1, R57 ;  /* 0x0000000105057824 */ /* 0x000fe200078e0239 */
[----:B--2---:R-:W-:-:S04]  /*2240*/  LEA R6, P1, R4, R60, 0x1 ;  /* 0x0000003c04067211 */ /* 0x004fc800078208ff */
[----:B------:R-:W-:-:S05]  /*2250*/  LEA.HI.X R7, R4, R61, R5, 0x1, P1 ;  /* 0x0000003d04077211 */ /* 0x000fca00008f0c05 */
[----:B------:R0:W2:Y:S01]  /*2260*/  @P3 LDG.E.LTC128B.U16 R21, desc[UR38][R6.64] ;  /* 0x0000002606153981 */ /* 0x0000a2000c1e1520 */
[----:B------:R-:W-:Y:S01]  /*2270*/  LEA R4, P1, R20, UR4, 0x1 ;  /* 0x0000000414047c11 */ /* 0x000fe2000f8208ff */
[----:B------:R-:W-:Y:S01]  /*2280*/  IMAD.WIDE.U32 R12, R14, R58, R8 ;  /* 0x0000003a0e0c7225 */ /* 0x000fe200078e0008 */
[----:B------:R-:W-:Y:S03]  /*2290*/  BSSY B1, `(.L_x_31) ;  /* 0x0000012000017945 */ /* 0x000fe60003800000 */
[----:B------:R-:W-:Y:S02]  /*22a0*/  IMAD.IADD R13, R57, 0x1, R13 ;  /* 0x00000001390d7824 */ /* 0x000fe400078e020d */
[----:B------:R-:W-:-:S04]  /*22b0*/  IMAD.WIDE.U32 R12, R51, R56, R12 ;  /* 0x00000038330c7225 */ /* 0x000fc800078e000c */
[----:B0-----:R-:W-:Y:S01]  /*22c0*/  IMAD.IADD R7, R55, 0x1, R13 ;  /* 0x0000000137077824 */ /* 0x001fe200078e020d */
[----:B------:R-:W-:Y:S02]  /*22d0*/  LEA R6, P4, R12, R60, 0x1 ;  /* 0x0000003c0c067211 */ /* 0x000fe400078808ff */
[----:B------:R-:W-:Y:S02]  /*22e0*/  SHF.L.U64.HI R13, R58, 0x3, R59 ;  /* 0x000000033a0d7819 */ /* 0x000fe4000001023b */
[----:B------:R-:W-:Y:S01]  /*22f0*/  LEA.HI.X R7, R12, R61, R7, 0x1, P4 ;  /* 0x0000003d0c077211 */ /* 0x000fe200020f0c07 */
[----:B------:R-:W-:Y:S02]  /*2300*/  IMAD.SHL.U32 R12, R58, 0x8, RZ ;  /* 0x000000083a0c7824 */ /* 0x000fe400078e00ff */
[----:B--2---:R-:W-:-:S05]  /*2310*/  HADD2.F32 R5, -RZ, R21.H0_H0 ;  /* 0x20000015ff057230 */ /* 0x004fca0000004100 */
[----:B------:R-:W-:-:S04]  /*2320*/  FMUL R5, R5, R40 ;  /* 0x0000002805057220 */ /* 0x000fc80000400000 */
[----:B------:R-:W-:Y:S01]  /*2330*/  FFMA R24, R24, R19, R5 ;  /* 0x0000001318187223 */ /* 0x000fe20000000005 */
[----:B------:R-:W-:Y:S02]  /*2340*/  LEA.HI.X R5, R20, UR5, R63, 0x1, P1 ;  /* 0x0000000514057c11 */ /* 0x000fe400088f0c3f */
[----:B------:R-:W-:Y:S02]  /*2350*/  ISETP.GT.AND P1, PT, R50, 0x1, PT ;  /* 0x000000013200780c */ /* 0x000fe40003f24270 */
[----:B------:R-:W-:Y:S02]  /*2360*/  F2FP.F16.F32.PACK_AB R24, RZ, R24 ;  /* 0x00000018ff18723e */ /* 0x000fe400000000ff */
[----:B------:R-:W-:-:S03]  /*2370*/  ISETP.GT.AND P2, PT, R3, RZ, P1 ;  /* 0x000000ff0300720c */ /* 0x000fc60000f44270 */
[----:B------:R0:W-:Y:S10]  /*2380*/  @P3 STG.E.U16 desc[UR38][R4.64], R24 ;  /* 0x0000001804003986 */ /* 0x0001f4000c101526 */
[----:B------:R-:W-:Y:S05]  /*2390*/  @!P2 BRA `(.L_x_32) ;  /* 0x000000000004a947 */ /* 0x000fea0003800000 */
[----:B------:R1:W5:Y:S02]  /*23a0*/  LDG.E.LTC128B.U16 R21, desc[UR38][R6.64+0x2] ;  /* 0x0000022606157981 */ /* 0x000364000c1e1520 */
.L_x_32:
[----:B------:R-:W-:Y:S05]  /*23b0*/  BSYNC B1 ;  /* 0x0000000000017941 */ /* 0x000fea0003800000 */
.L_x_31:
[----:B-----5:R-:W-:Y:S01]  /*23c0*/  HADD2.F32 R53, -RZ, R21.H0_H0 ;  /* 0x20000015ff357230 */ /* 0x020fe20000004100 */
[----:B------:R-:W-:Y:S01]  /*23d0*/  ISETP.GT.AND P0, PT, R3, 0x8, P0 ;  /* 0x000000080300780c */ /* 0x000fe20000704270 */
[----:B------:R-:W-:-:S04]  /*23e0*/  IMAD.WIDE.U32 R14, R14, R58, R12 ;  /* 0x0000003a0e0e7225 */ /* 0x000fc800078e000c */
[----:B------:R-:W-:Y:S01]  /*23f0*/  FMUL R10, R53, R40 ;  /* 0x00000028350a7220 */ /* 0x000fe20000400000 */
[----:B------:R-:W-:Y:S01]  /*2400*/  IMAD.IADD R57, R57, 0x1, R15 ;  /* 0x0000000139397824 */ /* 0x000fe200078e020f */
[----:B------:R-:W-:Y:S02]  /*2410*/  IADD3 R52, P3, R52, R14, RZ ;  /* 0x0000000e34347210 */ /* 0x000fe40007f7e0ff */
[----:B------:R-:W-:-:S03]  /*2420*/  FFMA R10, R25, R19, R10 ;  /* 0x00000013190a7223 */ /* 0x000fc6000000000a */
[----:B------:R-:W-:Y:S01]  /*2430*/  IMAD.X R11, R57, 0x1, R11, P3 ;  /* 0x00000001390b7824 */ /* 0x000fe200018e060b */
[C---:B------:R-:W-:Y:S02]  /*2440*/  LEA R12, P3, R52.reuse, R60, 0x1 ;  /* 0x0000003c340c7211 */ /* 0x040fe400078608ff */
[----:B------:R-:W-:Y:S02]  /*2450*/  F2FP.F16.F32.PACK_AB R10, RZ, R10 ;  /* 0x0000000aff0a723e */ /* 0x000fe400000000ff */
[----:B------:R-:W-:Y:S02]  /*2460*/  LEA.HI.X R13, R52, R61, R11, 0x1, P3 ;  /* 0x0000003d340d7211 */ /* 0x000fe400018f0c0b */
[----:B------:R-:W-:-:S05]  /*2470*/  PRMT R15, R10, 0x7610, R15 ;  /* 0x000076100a0f7816 */ /* 0x000fca000000000f */
[----:B------:R2:W-:Y:S04]  /*2480*/  @P2 STG.E.U16 desc[UR38][R4.64+0x2], R15 ;  /* 0x0000020f04002986 */ /* 0x0005e8000c101526 */
[----:B------:R-:W3:Y:S01]  /*2490*/  @P0 LDG.E.LTC128B.U16 R21, desc[UR38][R12.64] ;  /* 0x000000260c150981 */ /* 0x000ee2000c1e1520 */
[----:B------:R-:W-:Y:S01]  /*24a0*/  IADD3 R14, P2, R8, R14, RZ ;  /* 0x0000000e080e7210 */ /* 0x000fe20007f5e0ff */
[----:B------:R-:W-:Y:S01]  /*24b0*/  BSSY B1, `(.L_x_33) ;  /* 0x0000011000017945 */ /* 0x000fe20003800000 */
[C---:B------:R-:W-:Y:S02]  /*24c0*/  SHF.L.U64.HI R25, R42.reuse, 0x1, R43 ;  /* 0x000000012a197819 */ /* 0x040fe4000001022b */
[----:B------:R-:W-:Y:S01]  /*24d0*/  ISETP.GT.AND P1, PT, R3, 0x8, P1 ;  /* 0x000000080300780c */ /* 0x000fe20000f24270 */
[----:B--2---:R-:W-:Y:S01]  /*24e0*/  IMAD.X R15, R9, 0x1, R57, P2 ;  /* 0x00000001090f7824 */ /* 0x004fe200010e0639 */
[----:B------:R-:W-:Y:S01]  /*24f0*/  LEA R10, P2, R42, R4, 0x1 ;  /* 0x000000042a0a7211 */ /* 0x000fe200078408ff */
[----:B------:R-:W-:-:S04]  /*2500*/  IMAD.WIDE.U32 R14, R51, R56, R14 ;  /* 0x00000038330e7225 */ /* 0x000fc800078e000e */
[----:B------:R-:W-:Y:S01]  /*2510*/  IMAD.IADD R9, R55, 0x1, R15 ;  /* 0x0000000137097824 */ /* 0x000fe200078e020f */
[----:B------:R-:W-:-:S04]  /*2520*/  LEA R8, P3, R14, R60, 0x1 ;  /* 0x0000003c0e087211 */ /* 0x000fc800078608ff */
[----:B------:R-:W-:Y:S01]  /*2530*/  LEA.HI.X R9, R14, R61, R9, 0x1, P3 ;  /* 0x0000003d0e097211 */ /* 0x000fe200018f0c09 */
[----:B---3--:R-:W-:-:S05]  /*2540*/  HADD2.F32 R11, -RZ, R21.H0_H0 ;  /* 0x20000015ff0b7230 */ /* 0x008fca0000004100 */
[----:B------:R-:W-:-:S04]  /*2550*/  FMUL R11, R11, R40 ;  /* 0x000000280b0b7220 */ /* 0x000fc80000400000 */
[----:B------:R-:W-:-:S05]  /*2560*/  FFMA R11, R26, R19, R11 ;  /* 0x000000131a0b7223 */ /* 0x000fca000000000b */
[----:B------:R-:W-:Y:S01]  /*2570*/  F2FP.F16.F32.PACK_AB R12, RZ, R11 ;  /* 0x0000000bff0c723e */ /* 0x000fe200000000ff */
[----:B------:R-:W-:-:S05]  /*2580*/  IMAD.X R11, R25, 0x1, R5, P2 ;  /* 0x00000001190b7824 */ /* 0x000fca00010e0605 */
[----:B------:R2:W-:Y:S01]  /*2590*/  @P0 STG.E.U16 desc[UR38][R10.64], R12 ;  /* 0x0000000c0a000986 */ /* 0x0005e2000c101526 */
[----:B------:R-:W-:Y:S05]  /*25a0*/  @!P1 BRA `(.L_x_34) ;  /* 0x0000000000049947 */ /* 0x000fea0003800000 */
[----:B------:R3:W5:Y:S02]  /*25b0*/  LDG.E.LTC128B.U16 R21, desc[UR38][R8.64+0x2] ;  /* 0x0000022608157981 */ /* 0x000764000c1e1520 */
.L_x_34:
[----:B------:R-:W-:Y:S05]  /*25c0*/  BSYNC B1 ;  /* 0x0000000000017941 */ /* 0x000fea0003800000 */
.L_x_33:
[----:B-----5:R-:W-:Y:S01]  /*25d0*/  HADD2.F32 R13, -RZ, R21.H0_H0 ;  /* 0x20000015ff0d7230 */ /* 0x020fe20000004100 */
[----:B------:R-:W-:Y:S01]  /*25e0*/  ISETP.GT.AND P0, PT, R50, 0x8, PT ;  /* 0x000000083200780c */ /* 0x000fe20003f04270 */
[----:B------:R-:W-:Y:S03]  /*25f0*/  BSSY B1, `(.L_x_35) ;  /* 0x0000008000017945 */ /* 0x000fe60003800000 */
[----:B--2---:R-:W-:Y:S01]  /*2600*/  FMUL R12, R13, R40 ;  /* 0x000000280d0c7220 */ /* 0x004fe20000400000 */
[----:B------:R-:W-:-:S03]  /*2610*/  ISETP.GT.AND P2, PT, R3, RZ, P0 ;  /* 0x000000ff0300720c */ /* 0x000fc60000744270 */
[----:B------:R-:W-:-:S05]  /*2620*/  FFMA R12, R27, R19, R12 ;  /* 0x000000131b0c7223 */ /* 0x000fca000000000c */
[----:B------:R-:W-:-:S05]  /*2630*/  F2FP.F16.F32.PACK_AB R12, RZ, R12 ;  /* 0x0000000cff0c723e */ /* 0x000fca00000000ff */
[----:B------:R2:W-:Y:S01]  /*2640*/  @P1 STG.E.U16 desc[UR38][R10.64+0x2], R12 ;  /* 0x0000020c0a001986 */ /* 0x0005e2000c101526 */
[----:B------:R-:W-:Y:S05]  /*2650*/  @!P2 BRA `(.L_x_36) ;  /* 0x000000000004a947 */ /* 0x000fea0003800000 */
[----:B------:R4:W5:Y:S02]  /*2660*/  LDG.E.LTC128B.U16 R21, desc[UR38][R6.64+0x10] ;  /* 0x0000102606157981 */ /* 0x000964000c1e1520 */
.L_x_36:
[----:B------:R-:W-:Y:S05]  /*2670*/  BSYNC B1 ;  /* 0x0000000000017941 */ /* 0x000fea0003800000 */
.L_x_35:
[----:B-----5:R-:W-:Y:S01]  /*2680*/  HADD2.F32 R13, -RZ, R21.H0_H0 ;  /* 0x20000015ff0d7230 */ /* 0x020fe20000004100 */
[----:B------:R-:W-:Y:S01]  /*2690*/  ISETP.GT.AND P1, PT, R50, 0x9, PT ;  /* 0x000000093200780c */ /* 0x000fe20003f24270 */
[----:B------:R-:W-:Y:S03]  /*26a0*/  BSSY B1, `(.L_x_37) ;  /* 0x0000008000017945 */ /* 0x000fe60003800000 */
[----:B------:R-:W-:Y:S01]  /*26b0*/  FMUL R13, R13, R40 ;  /* 0x000000280d0d7220 */ /* 0x000fe20000400000 */
[----:B------:R-:W-:-:S03]  /*26c0*/  ISETP.GT.AND P3, PT, R3, RZ, P1 ;  /* 0x000000ff0300720c */ /* 0x000fc60000f64270 */
[----:B------:R-:W-:-:S05]  /*26d0*/  FFMA R13, R28, R19, R13 ;  /* 0x000000131c0d7223 */ /* 0x000fca000000000d */
[----:B------:R-:W-:-:S05]  /*26e0*/  F2FP.F16.F32.PACK_AB R13, RZ, R13 ;  /* 0x0000000dff0d723e */ /* 0x000fca00000000ff */
[----:B------:R0:W-:Y:S01]  /*26f0*/  @P2 STG.E.U16 desc[UR38][R4.64+0x10], R13 ;  /* 0x0000100d04002986 */ /* 0x0001e2000c101526 */
[----:B------:R-:W-:Y:S05]  /*2700*/  @!P3 BRA `(.L_x_38) ;  /* 0x000000000004b947 */ /* 0x000fea0003800000 */
[----:B------:R0:W5:Y:S02]  /*2710*/  LDG.E.LTC128B.U16 R21, desc[UR38][R6.64+0x12] ;  /* 0x0000122606157981 */ /* 0x000164000c1e1520 */
.L_x_38:
[----:B------:R-:W-:Y:S05]  /*2720*/  BSYNC B1 ;  /* 0x0000000000017941 */ /* 0x000fea0003800000 */
.L_x_37:
[----:B0----5:R-:W-:Y:S01]  /*2730*/  HADD2.F32 R13, -RZ, R21.H0_H0 ;  /* 0x20000015ff0d7230 */ /* 0x021fe20000004100 */
[----:B------:R-:W-:Y:S01]  /*2740*/  ISETP.GT.AND P0, PT, R3, 0x8, P0 ;  /* 0x000000080300780c */ /* 0x000fe20000704270 */
[----:B------:R-:W-:Y:S03]  /*2750*/  BSSY B1, `(.L_x_39) ;  /* 0x0000007000017945 */ /* 0x000fe60003800000 */
[----:B--2---:R-:W-:-:S04]  /*2760*/  FMUL R12, R13, R40 ;  /* 0x000000280d0c7220 */ /* 0x004fc80000400000 */
[----:B------:R-:W-:-:S05]  /*2770*/  FFMA R12, R29, R19, R12 ;  /* 0x000000131d0c7223 */ /* 0x000fca000000000c */
[----:B------:R-:W-:-:S05]  /*2780*/  F2FP.F16.F32.PACK_AB R12, RZ, R12 ;  /* 0x0000000cff0c723e */ /* 0x000fca00000000ff */
[----:B------:R0:W-:Y:S01]  /*2790*/  @P3 STG.E.U16 desc[UR38][R4.64+0x12], R12 ;  /* 0x0000120c04003986 */ /* 0x0001e2000c101526 */
[----:B------:R-:W-:Y:S05]  /*27a0*/  @!P0 BRA `(.L_x_40) ;  /* 0x0000000000048947 */ /* 0x000fea0003800000 */
[----:B------:R2:W5:Y:S02]  /*27b0*/  LDG.E.LTC128B.U16 R21, desc[UR38][R8.64+0x10] ;  /* 0x0000102608157981 */ /* 0x000564000c1e1520 */
.L_x_40:
[----:B------:R-:W-:Y:S05]  /*27c0*/  BSYNC B1 ;  /* 0x0000000000017941 */ /* 0x000fea0003800000 */
.L_x_39:
[----:B-----5:R-:W-:Y:S01]  /*27d0*/  HADD2.F32 R13, -RZ, R21.H0_H0 ;  /* 0x20000015ff0d7230 */ /* 0x020fe20000004100 */
[----:B------:R-:W-:Y:S01]  /*27e0*/  ISETP.GT.AND P1, PT, R3, 0x8, P1 ;  /* 0x000000080300780c */ /* 0x000fe20000f24270 */
[----:B------:R-:W-:Y:S03]  /*27f0*/  BSSY B1, `(.L_x_41) ;  /* 0x0000007000017945 */ /* 0x000fe60003800000 */
[----:B------:R-:W-:-:S04]  /*2800*/  FMUL R13, R13, R40 ;  /* 0x000000280d0d7220 */ /* 0x000fc80000400000 */
[----:B------:R-:W-:-:S05]  /*2810*/  FFMA R13, R30, R19, R13 ;  /* 0x000000131e0d7223 */ /* 0x000fca000000000d */
[----:B------:R-:W-:-:S05]  /*2820*/  F2FP.F16.F32.PACK_AB R13, RZ, R13 ;  /* 0x0000000dff0d723e */ /* 0x000fca00000000ff */
[----:B------:R0:W-:Y:S01]  /*2830*/  @P0 STG.E.U16 desc[UR38][R10.64+0x10], R13 ;  /* 0x0000100d0a000986 */ /* 0x0001e2000c101526 */
[----:B------:R-:W-:Y:S05]  /*2840*/  @!P1 BRA `(.L_x_42) ;  /* 0x0000000000049947 */ /* 0x000fea0003800000 */
[----:B------:R0:W5:Y:S02]  /*2850*/  LDG.E.LTC128B.U16 R21, desc[UR38][R8.64+0x12] ;  /* 0x0000122608157981 */ /* 0x000164000c1e1520 */
.L_x_42:
[----:B------:R-:W-:Y:S05]  /*2860*/  BSYNC B1 ;  /* 0x0000000000017941 */ /* 0x000fea0003800000 */
.L_x_41:
[----:B0----5:R-:W-:Y:S01]  /*2870*/  HADD2.F32 R13, -RZ, R21.H0_H0 ;  /* 0x20000015ff0d7230 */ /* 0x021fe20000004100 */
        /* <DEDUP_REMOVED lines=9> */
.L_x_44:
[----:B------:R-:W-:Y:S05]  /*2910*/  BSYNC B1 ;  /* 0x0000000000017941 */ /* 0x000fea0003800000 */
.L_x_43:
        /* <DEDUP_REMOVED lines=10> */
.L_x_46:
[----:B------:R-:W-:Y:S05]  /*29c0*/  BSYNC B1 ;  /* 0x0000000000017941 */ /* 0x000fea0003800000 */
.L_x_45:
[----:B0----5:R-:W-:Y:S01]  /*29d0*/  HADD2.F32 R13, -RZ, R21.H0_H0 ;  /* 0x20000015ff0d7230 */ /* 0x021fe20000004100 */
        /* <DEDUP_REMOVED lines=8> */
.L_x_48:
[----:B------:R-:W-:Y:S05]  /*2a60*/  BSYNC B1 ;  /* 0x0000000000017941 */ /* 0x000fea0003800000 */
.L_x_47:
        /* <DEDUP_REMOVED lines=9> */
.L_x_50:
[----:B------:R-:W-:Y:S05]  /*2b00*/  BSYNC B1 ;  /* 0x0000000000017941 */ /* 0x000fea0003800000 */
.L_x_49:
        /* <DEDUP_REMOVED lines=10> */
.L_x_52:
[----:B------:R-:W-:Y:S05]  /*2bb0*/  BSYNC B1 ;  /* 0x0000000000017941 */ /* 0x000fea0003800000 */
.L_x_51:
        /* <DEDUP_REMOVED lines=10> */
.L_x_54:
[----:B------:R-:W-:Y:S05]  /*2c60*/  BSYNC B1 ;  /* 0x0000000000017941 */ /* 0x000fea0003800000 */
.L_x_53:
[----:B01--45:R-:W-:Y:S01]  /*2c70*/  HADD2.F32 R7, -RZ, R21.H0_H0 ;  /* 0x20000015ff077230 */ /* 0x033fe20000004100 */
        /* <DEDUP_REMOVED lines=8> */
.L_x_56:
[----:B------:R-:W-:Y:S05]  /*2d00*/  BSYNC B1 ;  /* 0x0000000000017941 */ /* 0x000fea0003800000 */
.L_x_55:
[----:B0----5:R-:W-:Y:S01]  /*2d10*/  HADD2.F32 R5, -RZ, R21.H0_H0 ;  /* 0x20000015ff057230 */ /* 0x021fe20000004100 */
[----:B------:R-:W-:Y:S01]  /*2d20*/  ISETP.GT.AND P1, PT, R3, 0x8, P1 ;  /* 0x000000080300780c */ /* 0x000fe20000f24270 */
[----:B------:R-:W-:Y:S01]  /*2d30*/  @P0 IMAD.MOV.U32 R4, RZ, RZ, R10 ;  /* 0x000000ffff040224 */ /* 0x000fe200078e000a */
[----:B------:R-:W-:Y:S02]  /*2d40*/  BSSY B1, `(.L_x_57) ;  /* 0x0000009000017945 */ /* 0x000fe40003800000 */
[----:B------:R-:W-:-:S04]  /*2d50*/  FMUL R5, R5, R40 ;  /* 0x0000002805057220 */ /* 0x000fc80000400000 */
[----:B------:R-:W-:-:S05]  /*2d60*/  FFMA R5, R38, R19, R5 ;  /* 0x0000001326057223 */ /* 0x000fca0000000005 */
[----:B------:R-:W-:-:S04]  /*2d70*/  F2FP.F16.F32.PACK_AB R5, RZ, R5 ;  /* 0x00000005ff05723e */ /* 0x000fc800000000ff */
[----:B------:R-:W-:Y:S01]  /*2d80*/  PRMT R6, R5, 0x7610, R6 ;  /* 0x0000761005067816 */ /* 0x000fe20000000006 */
[----:B------:R-:W-:-:S05]  /*2d90*/  @P0 IMAD.MOV.U32 R5, RZ, RZ, R11 ;  /* 0x000000ffff050224 */ /* 0x000fca00078e000b */
[----:B------:R0:W-:Y:S01]  /*2da0*/  @P0 STG.E.U16 desc[UR38][R4.64+0x30], R6 ;  /* 0x0000300604000986 */ /* 0x0001e2000c101526 */
[----:B------:R-:W-:Y:S05]  /*2db0*/  @!P1 BRA `(.L_x_58) ;  /* 0x0000000000049947 */ /* 0x000fea0003800000 */
[----:B------:R4:W5:Y:S02]  /*2dc0*/  LDG.E.LTC128B.U16 R21, desc[UR38][R8.64+0x32] ;  /* 0x0000322608157981 */ /* 0x000964000c1e1520 */
.L_x_58:
[----:B------:R-:W-:Y:S05]  /*2dd0*/  BSYNC B1 ;  /* 0x0000000000017941 */ /* 0x000fea0003800000 */
.L_x_57:
[----:B------:R-:W-:Y:S05]  /*2de0*/  @!P1 BRA `(.L_x_59) ;  /* 0x0000000400509947 */ /* 0x000fea0003800000 */
[----:B-----5:R-:W-:-:S05]  /*2df0*/  HADD2.F32 R21, -RZ, R21.H0_H0 ;  /* 0x20000015ff157230 */ /* 0x020fca0000004100 */
[----:B0-----:R-:W-:-:S04]  /*2e00*/  FMUL R4, R21, R40 ;  /* 0x0000002815047220 */ /* 0x001fc80000400000 */
[----:B------:R-:W-:-:S05]  /*2e10*/  FFMA R4, R39, R19, R4 ;  /* 0x0000001327047223 */ /* 0x000fca0000000004 */
[----:B------:R-:W-:-:S05]  /*2e20*/  F2FP.F16.F32.PACK_AB R4, RZ, R4 ;  /* 0x00000004ff04723e */ /* 0x000fca00000000ff */
[----:B------:R0:W-:Y:S01]  /*2e30*/  STG.E.U16 desc[UR38][R10.64+0x32], R4 ;  /* 0x000032040a007986 */ /* 0x0001e2000c101526 */
[----:B------:R-:W-:Y:S05]  /*2e40*/  BRA `(.L_x_59) ;  /* 0x0000000400387947 */ /* 0x000fea0003800000 */
.L_x_30:
[----:B------:R-:W-:Y:S01]  /*2e50*/  ISETP.GT.AND P2, PT, R50, 0x1, PT ;  /* 0x000000013200780c */ /* 0x000fe20003f44270 */
[----:B------:R-:W-:Y:S01]  /*2e60*/  ULDC.64 UR4, c[0x0][0x5c0] ;  /* 0x0001700000047ab9 */ /* 0x000fe20000000a00 */
[-C--:B------:R-:W-:Y:S01]  /*2e70*/  FMUL R24, R24, R19.reuse ;  /* 0x0000001318187220 */ /* 0x080fe20000400000 */
[----:B------:R-:W-:Y:S01]  /*2e80*/  LEA R4, P4, R20, UR4, 0x1 ;  /* 0x0000000414047c11 */ /* 0x000fe2000f8808ff */
[-C--:B------:R-:W-:Y:S01]  /*2e90*/  FMUL R25, R25, R19.reuse ;  /* 0x0000001319197220 */ /* 0x080fe20000400000 */
[----:B------:R-:W-:Y:S01]  /*2ea0*/  ISETP.GT.AND P1, PT, R3, RZ, P2 ;  /* 0x000000ff0300720c */ /* 0x000fe20001724270 */
[-C--:B------:R-:W-:Y:S01]  /*2eb0*/  FMUL R26, R26, R19.reuse ;  /* 0x000000131a1a7220 */ /* 0x080fe20000400000 */
[----:B------:R-:W-:Y:S01]  /*2ec0*/  F2FP.F16.F32.PACK_AB R24, RZ, R24 ;  /* 0x00000018ff18723e */ /* 0x000fe200000000ff */
[-C--:B------:R-:W-:Y:S01]  /*2ed0*/  FMUL R27, R27, R19.reuse ;  /* 0x000000131b1b7220 */ /* 0x080fe20000400000 */
[----:B------:R-:W-:Y:S01]  /*2ee0*/  LEA.HI.X R5, R20, UR5, R63, 0x1, P4 ;  /* 0x0000000514057c11 */ /* 0x000fe2000a0f0c3f */
[-C--:B------:R-:W-:Y:S01]  /*2ef0*/  FMUL R28, R28, R19.reuse ;  /* 0x000000131c1c7220 */ /* 0x080fe20000400000 */
[----:B------:R-:W-:Y:S01]  /*2f00*/  ISETP.GT.AND P4, PT, R50, 0x8, PT ;  /* 0x000000083200780c */ /* 0x000fe20003f84270 */
[-C--:B------:R-:W-:Y:S01]  /*2f10*/  FMUL R29, R29, R19.reuse ;  /* 0x000000131d1d7220 */ /* 0x080fe20000400000 */
[C---:B------:R-:W-:Y:S01]  /*2f20*/  ISETP.GT.AND P0, PT, R3.reuse, 0x8, P0 ;  /* 0x000000080300780c */ /* 0x040fe20000704270 */
[----:B------:R-:W-:Y:S01]  /*2f30*/  @P3 STG.E.U16 desc[UR38][R4.64], R24 ;  /* 0x0000001804003986 */ /* 0x000fe2000c101526 */
[----:B------:R-:W-:Y:S01]  /*2f40*/  ISETP.GT.AND P2, PT, R3, 0x8, P2 ;  /* 0x000000080300780c */ /* 0x000fe20001744270 */
[----:B------:R-:W-:Y:S01]  /*2f50*/  FMUL R30, R30, R19 ;  /* 0x000000131e1e7220 */ /* 0x000fe20000400000 */
[----:B------:R-:W-:Y:S01]  /*2f60*/  F2FP.F16.F32.PACK_AB R25, RZ, R25 ;  /* 0x00000019ff19723e */ /* 0x000fe200000000ff */
[-C--:B------:R-:W-:Y:S01]  /*2f70*/  FMUL R31, R31, R19.reuse ;  /* 0x000000131f1f7220 */ /* 0x080fe20000400000 */
[----:B------:R-:W-:Y:S01]  /*2f80*/  ISETP.GT.AND P5, PT, R3, RZ, P4 ;  /* 0x000000ff0300720c */ /* 0x000fe200027a4270 */
[-C--:B------:R-:W-:Y:S01]  /*2f90*/  FMUL R32, R32, R19.reuse ;  /* 0x0000001320207220 */ /* 0x080fe20000400000 */
[C---:B------:R-:W-:Y:S01]  /*2fa0*/  SHF.L.U64.HI R7, R42.reuse, 0x1, R43 ;  /* 0x000000012a077819 */ /* 0x040fe2000001022b */
[----:B------:R-:W-:Y:S01]  /*2fb0*/  @P1 STG.E.U16 desc[UR38][R4.64+0x2], R25 ;  /* 0x0000021904001986 */ /* 0x000fe2000c101526 */
[----:B------:R-:W-:Y:S01]  /*2fc0*/  LEA R6, P3, R42, R4, 0x1 ;  /* 0x000000042a067211 */ /* 0x000fe200078608ff */
[-C--:B------:R-:W-:Y:S01]  /*2fd0*/  FMUL R33, R33, R19.reuse ;  /* 0x0000001321217220 */ /* 0x080fe20000400000 */
[----:B------:R-:W-:Y:S01]  /*2fe0*/  F2FP.F16.F32.PACK_AB R26, RZ, R26 ;  /* 0x0000001aff1a723e */ /* 0x000fe200000000ff */
[----:B------:R-:W-:Y:S01]  /*2ff0*/  FMUL R34, R34, R19 ;  /* 0x0000001322227220 */ /* 0x000fe20000400000 */
[----:B------:R-:W-:Y:S01]  /*3000*/  ISETP.GT.AND P1, PT, R50, 0x9, PT ;  /* 0x000000093200780c */ /* 0x000fe20003f24270 */
[----:B------:R-:W-:Y:S01]  /*3010*/  IMAD.X R7, R7, 0x1, R5, P3 ;  /* 0x0000000107077824 */ /* 0x000fe200018e0605 */
[----:B------:R-:W-:Y:S01]  /*3020*/  F2FP.F16.F32.PACK_AB R27, RZ, R27 ;  /* 0x0000001bff1b723e */ /* 0x000fe200000000ff */
[-C--:B------:R-:W-:Y:S01]  /*3030*/  FMUL R35, R35, R19.reuse ;  /* 0x0000001323237220 */ /* 0x080fe20000400000 */
[----:B------:R-:W-:Y:S01]  /*3040*/  F2FP.F16.F32.PACK_AB R28, RZ, R28 ;  /* 0x0000001cff1c723e */ /* 0x000fe200000000ff */
[-C--:B------:R-:W-:Y:S01]  /*3050*/  FMUL R36, R36, R19.reuse ;  /* 0x0000001324247220 */ /* 0x080fe20000400000 */
[C---:B------:R-:W-:Y:S01]  /*3060*/  ISETP.GT.AND P3, PT, R3.reuse, RZ, P1 ;  /* 0x000000ff0300720c */ /* 0x040fe20000f64270 */
[----:B------:R-:W-:Y:S01]  /*3070*/  @P0 STG.E.U16 desc[UR38][R6.64], R26 ;  /* 0x0000001a06000986 */ /* 0x000fe2000c101526 */
[----:B------:R-:W-:Y:S01]  /*3080*/  ISETP.GT.AND P4, PT, R3, 0x8, P4 ;  /* 0x000000080300780c */ /* 0x000fe20002784270 */
[----:B------:R-:W-:Y:S01]  /*3090*/  FMUL R37, R37, R19 ;  /* 0x0000001325257220 */ /* 0x000fe20000400000 */
[----:B------:R-:W-:Y:S01]  /*30a0*/  F2FP.F16.F32.PACK_AB R29, RZ, R29 ;  /* 0x0000001dff1d723e */ /* 0x000fe200000000ff */
[----:B------:R-:W-:Y:S01]  /*30b0*/  @P2 STG.E.U16 desc[UR38][R6.64+0x2], R27 ;  /* 0x0000021b06002986 */ /* 0x000fe2000c101526 */
[----:B------:R-:W-:Y:S01]  /*30c0*/  F2FP.F16.F32.PACK_AB R30, RZ, R30 ;  /* 0x0000001eff1e723e */ /* 0x000fe200000000ff */
[----:B------:R-:W-:Y:S01]  /*30d0*/  FMUL R38, R38, R19 ;  /* 0x0000001326267220 */ /* 0x000fe20000400000 */
[----:B------:R-:W-:Y:S01]  /*30e0*/  F2FP.F16.F32.PACK_AB R31, RZ, R31 ;  /* 0x0000001fff1f723e */ /* 0x000fe200000000ff */
[----:B------:R-:W-:Y:S01]  /*30f0*/  @P5 STG.E.U16 desc[UR38][R4.64+0x10], R28 ;  /* 0x0000101c04005986 */ /* 0x000fe2000c101526 */
[----:B------:R-:W-:Y:S01]  /*3100*/  ISETP.GT.AND P5, PT, R3, 0x8, P1 ;  /* 0x000000080300780c */ /* 0x000fe20000fa4270 */
[----:B------:R-:W-:Y:S01]  /*3110*/  FMUL R39, R39, R19 ;  /* 0x0000001327277220 */ /* 0x000fe20000400000 */
[C---:B------:R-:W-:Y:S01]  /*3120*/  ISETP.GT.AND P2, PT, R50.reuse, 0x11, PT ;  /* 0x000000113200780c */ /* 0x040fe20003f44270 */
[----:B------:R-:W-:Y:S01]  /*3130*/  @P3 STG.E.U16 desc[UR38][R4.64+0x12], R29 ;  /* 0x0000121d04003986 */ /* 0x000fe2000c101526 */
[----:B------:R-:W-:-:S02]  /*3140*/  ISETP.GT.AND P3, PT, R50, 0x10, PT ;  /* 0x000000103200780c */ /* 0x000fc40003f64270 */
[----:B------:R-:W-:Y:S01]  /*3150*/  F2FP.F16.F32.PACK_AB R32, RZ, R32 ;  /* 0x00000020ff20723e */ /* 0x000fe200000000ff */
[----:B------:R-:W-:Y:S01]  /*3160*/  @P4 STG.E.U16 desc[UR38][R6.64+0x10], R30 ;  /* 0x0000101e06004986 */ /* 0x000fe2000c101526 */
[C---:B------:R-:W-:Y:S02]  /*3170*/  ISETP.GT.AND P4, PT, R3.reuse, RZ, P2 ;  /* 0x000000ff0300720c */ /* 0x040fe40001784270 */
[----:B------:R-:W-:Y:S02]  /*3180*/  F2FP.F16.F32.PACK_AB R33, RZ, R33 ;  /* 0x00000021ff21723e */ /* 0x000fe400000000ff */
[C---:B------:R-:W-:Y:S01]  /*3190*/  ISETP.GT.AND P1, PT, R50.reuse, 0x18, PT ;  /* 0x000000183200780c */ /* 0x040fe20003f24270 */
[----:B------:R-:W-:Y:S01]  /*31a0*/  @P5 STG.E.U16 desc[UR38][R6.64+0x12], R31 ;  /* 0x0000121f06005986 */ /* 0x000fe2000c101526 */
[----:B------:R-:W-:Y:S02]  /*31b0*/  ISETP.GT.AND P5, PT, R3, RZ, P3 ;  /* 0x000000ff0300720c */ /* 0x000fe40001fa4270 */
[----:B------:R-:W-:-:S02]  /*31c0*/  ISETP.GT.AND P0, PT, R50, 0x19, PT ;  /* 0x000000193200780c */ /* 0x000fc40003f04270 */
[C---:B------:R-:W-:Y:S02]  /*31d0*/  ISETP.GT.AND P3, PT, R3.reuse, 0x8, P3 ;  /* 0x000000080300780c */ /* 0x040fe40001f64270 */
[C---:B------:R-:W-:Y:S02]  /*31e0*/  ISETP.GT.AND P2, PT, R3.reuse, 0x8, P2 ;  /* 0x000000080300780c */ /* 0x040fe40001744270 */
[----:B------:R-:W-:Y:S02]  /*31f0*/  F2FP.F16.F32.PACK_AB R34, RZ, R34 ;  /* 0x00000022ff22723e */ /* 0x000fe400000000ff */
[----:B------:R-:W-:Y:S02]  /*3200*/  F2FP.F16.F32.PACK_AB R35, RZ, R35 ;  /* 0x00000023ff23723e */ /* 0x000fe400000000ff */
[----:B------:R-:W-:Y:S01]  /*3210*/  F2FP.F16.F32.PACK_AB R36, RZ, R36 ;  /* 0x00000024ff24723e */ /* 0x000fe200000000ff */
[----:B------:R-:W-:Y:S01]  /*3220*/  @P5 STG.E.U16 desc[UR38][R4.64+0x20], R32 ;  /* 0x0000202004005986 */ /* 0x000fe2000c101526 */
[----:B------:R-:W-:-:S02]  /*3230*/  ISETP.GT.AND P5, PT, R3, RZ, P0 ;  /* 0x000000ff0300720c */ /* 0x000fc400007a4270 */
[C---:B------:R-:W-:Y:S01]  /*3240*/  ISETP.GT.AND P0, PT, R3.reuse, 0x8, P0 ;  /* 0x000000080300780c */ /* 0x040fe20000704270 */
[----:B------:R-:W-:Y:S01]  /*3250*/  @P4 STG.E.U16 desc[UR38][R4.64+0x22], R33 ;  /* 0x0000222104004986 */ /* 0x000fe2000c101526 */
[C---:B------:R-:W-:Y:S02]  /*3260*/  ISETP.GT.AND P4, PT, R3.reuse, RZ, P1 ;  /* 0x000000ff0300720c */ /* 0x040fe40000f84270 */
[----:B------:R-:W-:Y:S01]  /*3270*/  ISETP.GT.AND P1, PT, R3, 0x8, P1 ;  /* 0x000000080300780c */ /* 0x000fe20000f24270 */
[----:B------:R-:W-:Y:S01]  /*3280*/  @P3 STG.E.U16 desc[UR38][R6.64+0x20], R34 ;  /* 0x0000202206003986 */ /* 0x000fe2000c101526 */
[----:B------:R-:W-:Y:S02]  /*3290*/  F2FP.F16.F32.PACK_AB R37, RZ, R37 ;  /* 0x00000025ff25723e */ /* 0x000fe400000000ff */
[----:B------:R-:W-:Y:S01]  /*32a0*/  F2FP.F16.F32.PACK_AB R38, RZ, R38 ;  /* 0x00000026ff26723e */ /* 0x000fe200000000ff */
[----:B------:R-:W-:Y:S01]  /*32b0*/  @P2 STG.E.U16 desc[UR38][R6.64+0x22], R35 ;  /* 0x0000222306002986 */ /* 0x000fe2000c101526 */
[----:B------:R-:W-:-:S05]  /*32c0*/  F2FP.F16.F32.PACK_AB R39, RZ, R39 ;  /* 0x00000027ff27723e */ /* 0x000fca00000000ff */
[----:B------:R-:W-:Y:S04]  /*32d0*/  @P4 STG.E.U16 desc[UR38][R4.64+0x30], R36 ;  /* 0x0000302404004986 */ /* 0x000fe8000c101526 */
[----:B------:R0:W-:Y:S02]  /*32e0*/  @P5 STG.E.U16 desc[UR38][R4.64+0x32], R37 ;  /* 0x0000322504005986 */ /* 0x0001e4000c101526 */
[----:B0-----:R-:W-:Y:S02]  /*32f0*/  @P1 IMAD.MOV.U32 R4, RZ, RZ, R6 ;  /* 0x000000ffff041224 */ /* 0x001fe400078e0006 */
[----:B------:R-:W-:-:S05]  /*3300*/  @P1 IMAD.MOV.U32 R5, RZ, RZ, R7 ;  /* 0x000000ffff051224 */ /* 0x000fca00078e0007 */
[----:B------:R0:W-:Y:S04]  /*3310*/  @P1 STG.E.U16 desc[UR38][R4.64+0x30], R38 ;  /* 0x0000302604001986 */ /* 0x0001e8000c101526 */
[----:B------:R0:W-:Y:S02]  /*3320*/  @P0 STG.E.U16 desc[UR38][R6.64+0x32], R39 ;  /* 0x0000322706000986 */ /* 0x0001e4000c101526 */
.L_x_59:
[----:B------:R-:W-:Y:S05]  /*3330*/  BSYNC B0 ;  /* 0x0000000000007941 */ /* 0x000fea0003800000 */
.L_x_29:
[----:B------:R-:W-:Y:S01]  /*3340*/  IADD3 R2, P0, R2, UR36, RZ ;  /* 0x0000002402027c10 */ /* 0x000fe2000ff1e0ff */
[----:B------:R-:W-:Y:S01]  /*3350*/  ULDC.64 UR4, c[0x0][0x650] ;  /* 0x0001940000047ab9 */ /* 0x000fe20000000a00 */
[----:B------:R-:W-:Y:S01]  /*3360*/  PRMT R3, RZ, 0x7610, R3 ;  /* 0x00007610ff037816 */ /* 0x000fe20000000003 */
[----:B------:R-:W-:Y:S01]  /*3370*/  IMAD.MOV.U32 R50, RZ, RZ, -0x1 ;  /* 0xffffffffff327424 */ /* 0x000fe200078e00ff */
[----:B------:R-:W-:Y:S01]  /*3380*/  IADD3.X R17, R17, UR42, RZ, P0, !PT ;  /* 0x0000002a11117c10 */ /* 0x000fe200087fe4ff */
[----:B------:R-:W-:Y:S01]  /*3390*/  IMAD.MOV.U32 R51, RZ, RZ, -0x1 ;  /* 0xffffffffff337424 */ /* 0x000fe200078e00ff */
[----:B------:R-:W-:-:S04]  /*33a0*/  ISETP.GE.U32.AND P0, PT, R2, UR4, PT ;  /* 0x0000000402007c0c */ /* 0x000fc8000bf06070 */
[----:B------:R-:W-:-:S13]  /*33b0*/  ISETP.GE.U32.AND.EX P0, PT, R17, UR5, PT, P0 ;  /* 0x0000000511007c0c */ /* 0x000fda000bf06100 */
[----:B------:R-:W-:Y:S05]  /*33c0*/  @P0 BRA `(.L_x_60) ;  /* 0x0000000400500947 */ /* 0x000fea0003800000 */
[----:B0-----:R-:W0:Y:S01]  /*33d0*/  LDC.64 R10, c[0x0][0x628] ;  /* 0x00018a00ff0a7b82 */ /* 0x001e220000000a00 */
[----:B------:R-:W0:Y:S01]  /*33e0*/  S2R R12, SR_CTAID.X ;  /* 0x00000000000c7919 */ /* 0x000e220000002500 */
[----:B-1234-:R-:W-:Y:S02]  /*33f0*/  IMAD.MOV.U32 R8, RZ, RZ, R2 ;  /* 0x000000ffff087224 */ /* 0x01efe400078e0002 */
[----:B------:R-:W-:Y:S01]  /*3400*/  IMAD.MOV.U32 R9, RZ, RZ, R17 ;  /* 0x000000ffff097224 */ /* 0x000fe200078e0011 */
[----:B------:R-:W1:Y:S03]  /*3410*/  S2R R20, SR_CTAID.Y ;  /* 0x0000000000147919 */ /* 0x000e660000002600 */
[----:B------:R-:W2:Y:S08]  /*3420*/  LDC R0, c[0x0][0x630] ;  /* 0x00018c00ff007b82 */ /* 0x000eb00000000800 */
[----:B------:R-:W3:Y:S01]  /*3430*/  LDC.64 R14, c[0x0][0x620] ;  /* 0x00018800ff0e7b82 */ /* 0x000ee20000000a00 */
[----:B0-----:R-:W-:-:S04]  /*3440*/  ISETP.NE.U32.AND P0, PT, R10, RZ, PT ;  /* 0x000000ff0a00720c */ /* 0x001fc80003f05070 */
[----:B------:R-:W-:-:S13]  /*3450*/  ISETP.NE.AND.EX P0, PT, R11, RZ, PT, P0 ;  /* 0x000000ff0b00720c */ /* 0x000fda0003f05300 */
[----:B-123--:R-:W-:Y:S05]  /*3460*/  @!P0 BRA `(.L_x_61) ;  /* 0x0000000000288947 */ /* 0x00efea0003800000 */
        /* <DEDUP_REMOVED lines=10> */
.L_x_61:
[-CC-:B------:R-:W-:Y:S01]  /*3510*/  SHF.R.U64 R51, R8, R0.reuse, R9.reuse ;  /* 0x0000000008337219 */ /* 0x180fe20000001209 */
[----:B------:R-:W0:Y:S01]  /*3520*/  LDC.64 R26, c[0x0][0x640] ;  /* 0x00019000ff1a7b82 */ /* 0x000e220000000a00 */
[----:B------:R-:W-:Y:S01]  /*3530*/  SHF.R.U32.HI R0, RZ, R0, R9 ;  /* 0x00000000ff007219 */ /* 0x000fe20000011609 */
[----:B------:R-:W-:Y:S01]  /*3540*/  ULDC UR4, c[0x0][0x150] ;  /* 0x0000540000047ab9 */ /* 0x000fe20000000800 */
[----:B------:R-:W-:Y:S02]  /*3550*/  IADD3 R7, P0, RZ, -R51, RZ ;  /* 0x80000033ff077210 */ /* 0x000fe40007f1e0ff */
[----:B------:R-:W-:-:S03]  /*3560*/  I2FP.F32.U32 R8, R12 ;  /* 0x0000000c00087245 */ /* 0x000fc60000201000 */
[----:B------:R-:W1:Y:S01]  /*3570*/  LDC R6, c[0x0][0x618] ;  /* 0x00018600ff067b82 */ /* 0x000e620000000800 */
[----:B------:R-:W-:Y:S02]  /*3580*/  IMAD.X R3, RZ, RZ, ~R0, P0 ;  /* 0x000000ffff037224 */ /* 0x000fe400000e0e00 */
[----:B------:R-:W-:Y:S01]  /*3590*/  FMUL R8, R8, UR4 ;  /* 0x0000000408087c20 */ /* 0x000fe20008400000 */
[----:B------:R-:W-:Y:S01]  /*35a0*/  ULDC UR4, c[0x0][0x154] ;  /* 0x0000550000047ab9 */ /* 0x000fe20000000800 */
[-C--:B------:R-:W-:Y:S02]  /*35b0*/  IMAD R0, R3, R14.reuse, RZ ;  /* 0x0000000e03007224 */ /* 0x080fe400078e02ff */
[----:B------:R-:W-:Y:S01]  /*35c0*/  IMAD.MOV.U32 R3, RZ, RZ, R17 ;  /* 0x000000ffff037224 */ /* 0x000fe200078e0011 */
[----:B------:R-:W2:Y:S01]  /*35d0*/  LDC R24, c[0x0][0x608] ;  /* 0x00018200ff187b82 */ /* 0x000ea20000000800 */
[----:B------:R-:W3:Y:S01]  /*35e0*/  F2I.U32.TRUNC.NTZ R8, R8 ;  /* 0x0000000800087305 */ /* 0x000ee2000020f000 */
[----:B------:R-:W-:-:S04]  /*35f0*/  IMAD.WIDE.U32 R4, R7, R14, R2 ;  /* 0x0000000e07047225 */ /* 0x000fc800078e0002 */
[----:B------:R-:W-:Y:S02]  /*3600*/  IMAD R3, R7, R15, R0 ;  /* 0x0000000f07037224 */ /* 0x000fe400078e0200 */
[----:B------:R-:W4:Y:S01]  /*3610*/  LDC R9, c[0x0][0x658] ;  /* 0x00019600ff097b82 */ /* 0x000f220000000800 */
[----:B------:R-:W-:Y:S01]  /*3620*/  I2FP.F32.U32 R0, R20 ;  /* 0x0000001400007245 */ /* 0x000fe20000201000 */
[----:B------:R-:W-:Y:S01]  /*3630*/  IMAD.IADD R3, R5, 0x1, R3 ;  /* 0x0000000105037824 */ /* 0x000fe200078e0203 */
[----:B0-----:R-:W-:-:S05]  /*3640*/  ISETP.NE.U32.AND P0, PT, R26, RZ, PT ;  /* 0x000000ff1a00720c */ /* 0x001fca0003f05070 */
[----:B------:R-:W0:Y:S01]  /*3650*/  LDC R7, c[0x0][0x144] ;  /* 0x00005100ff077b82 */ /* 0x000e220000000800 */
[-CC-:B-1----:R-:W-:Y:S01]  /*3660*/  SHF.R.U64 R10, R4, R6.reuse, R3.reuse ;  /* 0x00000006040a7219 */ /* 0x182fe20000001203 */
[----:B---3--:R-:W-:Y:S01]  /*3670*/  IMAD.MOV R8, RZ, RZ, -R8 ;  /* 0x000000ffff087224 */ /* 0x008fe200078e0a08 */
[----:B------:R-:W-:Y:S01]  /*3680*/  SHF.R.U32.HI R3, RZ, R6, R3 ;  /* 0x00000006ff037219 */ /* 0x000fe20000011603 */
[----:B------:R-:W-:Y:S01]  /*3690*/  FMUL R6, R0, UR4 ;  /* 0x0000000400067c20 */ /* 0x000fe20008400000 */
[----:B------:R-:W-:-:S03]  /*36a0*/  ISETP.NE.AND.EX P0, PT, R27, RZ, PT, P0 ;  /* 0x000000ff1b00720c */ /* 0x000fc60003f05300 */
[----:B-----5:R-:W1:Y:S01]  /*36b0*/  LDC R21, c[0x0][0x148] ;  /* 0x00005200ff157b82 */ /* 0x020e620000000800 */
[----:B------:R3:W0:Y:S01]  /*36c0*/  F2I.U32.TRUNC.NTZ R14, R6 ;  /* 0x00000006000e7305 */ /* 0x000622000020f000 */
[-CC-:B--2---:R-:W-:Y:S02]  /*36d0*/  SHF.R.U64 R13, R10, R24.reuse, R3.reuse ;  /* 0x000000180a0d7219 */ /* 0x184fe40000001203 */
[----:B------:R-:W-:-:S04]  /*36e0*/  SHF.R.U32.HI R0, RZ, R24, R3 ;  /* 0x00000018ff007219 */ /* 0x000fc80000011603 */
[----:B------:R-:W2:Y:S01]  /*36f0*/  LDC R28, c[0x0][0x648] ;  /* 0x00019200ff1c7b82 */ /* 0x000ea20000000800 */
[-CC-:B----4-:R-:W-:Y:S02]  /*3700*/  SHF.R.U64 R15, R13, R9.reuse, R0.reuse ;  /* 0x000000090d0f7219 */ /* 0x190fe40000001200 */
[----:B------:R-:W-:-:S03]  /*3710*/  SHF.R.U32.HI R5, RZ, R9, R0 ;  /* 0x00000009ff057219 */ /* 0x000fc60000011600 */
[----:B------:R-:W-:Y:S02]  /*3720*/  IMAD.MOV.U32 R4, RZ, RZ, R15 ;  /* 0x000000ffff047224 */ /* 0x000fe400078e000f */
[----:B------:R-:W4:Y:S01]  /*3730*/  LDC R29, c[0x0][0x638] ;  /* 0x00018e00ff1d7b82 */ /* 0x000f220000000800 */
[----:B0-----:R-:W-:-:S07]  /*3740*/  IMAD R25, R7, R8, R12 ;  /* 0x0000000807197224 */ /* 0x001fce00078e020c */
[----:B------:R-:W0:Y:S08]  /*3750*/  LDC R30, c[0x0][0x610] ;  /* 0x00018400ff1e7b82 */ /* 0x000e300000000800 */
        /* <DEDUP_REMOVED lines=12> */
.L_x_62:
[----:B------:R-:W-:Y:S01]  /*3820*/  ISETP.NE.AND P0, PT, R16, 0x1, PT ;  /* 0x000000011000780c */ /* 0x000fe20003f05270 */
[----:B------:R-:W-:Y:S01]  /*3830*/  IMAD.MOV R14, RZ, RZ, -R14 ;  /* 0x000000ffff0e7224 */ /* 0x000fe200078e0a0e */
[----:B--2---:R-:W-:Y:S02]  /*3840*/  SHF.R.U64 R0, R4, R28, R5 ;  /* 0x0000001c04007219 */ /* 0x004fe40000001205 */
[----:B------:R-:W-:Y:S02]  /*3850*/  LOP3.LUT R3, R13, R48, RZ, 0xc0, !PT ;  /* 0x000000300d037212 */ /* 0x000fe400078ec0ff */
[----:B------:R-:W-:Y:S01]  /*3860*/  LOP3.LUT R10, R10, R47, RZ, 0xc0, !PT ;  /* 0x0000002f0a0a7212 */ /* 0x000fe200078ec0ff */
[----:B------:R-:W-:Y:S02]  /*3870*/  IMAD.MOV R4, RZ, RZ, -R0 ;  /* 0x000000ffff047224 */ /* 0x000fe400078e0a00 */
[----:B------:R-:W-:Y:S02]  /*3880*/  IMAD R0, R44, R0, R3 ;  /* 0x000000002c007224 */ /* 0x000fe400078e0203 */
[----:B----4-:R-:W-:-:S02]  /*3890*/  IMAD R3, R4, R29, R15 ;  /* 0x0000001d04037224 */ /* 0x010fc400078e020f */
[----:B------:R-:W-:Y:S02]  /*38a0*/  @P0 IMAD R25, R21, R14, R20 ;  /* 0x0000000e15190224 */ /* 0x000fe400078e0214 */
[----:B0-----:R-:W-:Y:S02]  /*38b0*/  IMAD R5, R3, R31, R10 ;  /* 0x0000001f03057224 */ /* 0x001fe400078e020a */
[----:B------:R-:W-:Y:S02]  /*38c0*/  IMAD R0, R0, R30, R25 ;  /* 0x0000001e00007224 */ /* 0x000fe400078e0219 */
[----:B------:R-:W-:-:S03]  /*38d0*/  IMAD.MOV.U32 R4, RZ, RZ, 0x1 ;  /* 0x00000001ff047424 */ /* 0x000fc600078e00ff */
[----:B------:R-:W-:Y:S02]  /*38e0*/  SEL R50, R5, R0, !P0 ;  /* 0x0000000005327207 */ /* 0x000fe40004000000 */
[----:B------:R-:W-:Y:S02]  /*38f0*/  PRMT R3, R4, 0x7610, R3 ;  /* 0x0000761004037816 */ /* 0x000fe40000000003 */
[----:B------:R-:W-:-:S07]  /*3900*/  SEL R0, R0, R5, !P0 ;  /* 0x0000000500007207 */ /* 0x000fce0004000000 */
.L_x_60:
[----:B------:R-:W-:Y:S01]  /*3910*/  UIMAD.WIDE.U32 UR4, UR41, 0x6c16c16d, URZ ;  /* 0x6c16c16d290478a5 */ /* 0x000fe2000f8e003f */
[----:B------:R-:W-:Y:S01]  /*3920*/  LOP3.LUT P0, RZ, R3, 0xff, RZ, 0xc0, !PT ;  /* 0x000000ff03ff7812 */ /* 0x000fe2000780c0ff */
[----:B------:R-:W-:Y:S02]  /*3930*/  IMAD.MOV.U32 R53, RZ, RZ, R0 ;  /* 0x000000ffff357224 */ /* 0x000fe400078e0000 */
[----:B------:R-:W-:-:S04]  /*3940*/  UIADD3 UR4, UR41, -UR5, URZ ;  /* 0x8000000529047290 */ /* 0x000fc8000fffe03f */
[----:B------:R-:W-:-:S04]  /*3950*/  ULEA.HI UR4, UR4, UR5, URZ, 0x1f ;  /* 0x0000000504047291 */ /* 0x000fc8000f8ff83f */
[----:B------:R-:W-:-:S04]  /*3960*/  USHF.R.U32.HI UR4, URZ, 0x5, UR4 ;  /* 0x000000053f047899 */ /* 0x000fc80008011604 */
[----:B------:R-:W-:Y:S01]  /*3970*/  UIMAD UR41, UR4, -0x2d, UR41 ;  /* 0xffffffd3042978a4 */ /* 0x000fe2000f8e0229 */
[----:B------:R-:W-:Y:S11]  /*3980*/  @P0 BRA `(.L_x_63) ;  /* 0xffffffdc006c0947 */ /* 0x000ff6000383ffff */
[----:B------:R-:W-:Y:S05]  /*3990*/  EXIT ;  /* 0x000000000000794d */ /* 0x000fea0003800000 */
.L_x_4:
        /* <DEDUP_REMOVED lines=26> */
.L_x_65:
[--C-:B------:R-:W-:Y:S01]  /*3b40*/  SHF.R.U64 R14, R12, R20, R13.reuse ;  /* 0x000000140c0e7219 */ /* 0x100fe2000000120d */
[----:B------:R-:W0:Y:S01]  /*3b50*/  LDC R24, c[0x0][0x618] ;  /* 0x00018600ff187b82 */ /* 0x000e220000000800 */
[----:B------:R-:W-:Y:S01]  /*3b60*/  I2FP.F32.U32 R10, R6 ;  /* 0x00000006000a7245 */ /* 0x000fe20000201000 */
[----:B------:R-:W-:Y:S01]  /*3b70*/  ULDC UR4, c[0x0][0x150] ;  /* 0x0000540000047ab9 */ /* 0x000fe20000000800 */
[----:B------:R-:W-:Y:S01]  /*3b80*/  SHF.R.U32.HI R7, RZ, R20, R13 ;  /* 0x00000014ff077219 */ /* 0x000fe2000001160d */
[----:B------:R-:W-:Y:S01]  /*3b90*/  IMAD.MOV.U32 R8, RZ, RZ, R2 ;  /* 0x000000ffff087224 */ /* 0x000fe200078e0002 */
[----:B------:R-:W-:Y:S01]  /*3ba0*/  IADD3 R11, P0, RZ, -R14, RZ ;  /* 0x8000000eff0b7210 */ /* 0x000fe20007f1e0ff */
[----:B------:R-:W-:Y:S01]  /*3bb0*/  FMUL R13, R10, UR4 ;  /* 0x000000040a0d7c20 */ /* 0x000fe20008400000 */
[----:B------:R-:W-:Y:S01]  /*3bc0*/  IMAD.MOV.U32 R9, RZ, RZ, R17 ;  /* 0x000000ffff097224 */ /* 0x000fe200078e0011 */
[----:B------:R-:W1:Y:S01]  /*3bd0*/  LDC.64 R26, c[0x0][0x640] ;  /* 0x00019000ff1a7b82 */ /* 0x000e620000000a00 */
[----:B------:R-:W-:Y:S01]  /*3be0*/  ULDC UR4, c[0x0][0x154] ;  /* 0x0000550000047ab9 */ /* 0x000fe20000000800 */
[----:B------:R-:W-:-:S02]  /*3bf0*/  IMAD.X R7, RZ, RZ, ~R7, P0 ;  /* 0x000000ffff077224 */ /* 0x000fc400000e0e07 */
[----:B------:R-:W2:Y:S01]  /*3c00*/  F2I.U32.TRUNC.NTZ R13, R13 ;  /* 0x0000000d000d7305 */ /* 0x000ea2000020f000 */
[----:B------:R-:W-:-:S03]  /*3c10*/  IMAD.WIDE.U32 R8, R11, R22, R8 ;  /* 0x000000160b087225 */ /* 0x000fc600078e0008 */
[----:B------:R-:W3:Y:S01]  /*3c20*/  LDC R15, c[0x0][0x144] ;  /* 0x00005100ff0f7b82 */ /* 0x000ee20000000800 */
[----:B------:R-:W-:-:S04]  /*3c30*/  IMAD R10, R7, R22, RZ ;  /* 0x00000016070a7224 */ /* 0x000fc800078e02ff */
[----:B------:R-:W-:Y:S02]  /*3c40*/  IMAD R7, R11, R23, R10 ;  /* 0x000000170b077224 */ /* 0x000fe400078e020a */
[----:B------:R-:W-:Y:S01]  /*3c50*/  IMAD.MOV.U32 R10, RZ, RZ, -0x1 ;  /* 0xffffffffff0a7424 */ /* 0x000fe200078e00ff */
[----:B------:R-:W4:Y:S01]  /*3c60*/  LDC R20, c[0x0][0x608] ;  /* 0x00018200ff147b82 */ /* 0x000f220000000800 */
[----:B------:R-:W-:Y:S01]  /*3c70*/  IMAD.IADD R7, R9, 0x1, R7 ;  /* 0x0000000109077824 */ /* 0x000fe200078e0207 */
[----:B------:R-:W-:-:S04]  /*3c80*/  I2FP.F32.U32 R9, R5 ;  /* 0x0000000500097245 */ /* 0x000fc80000201000 */
[-C--:B0-----:R-:W-:Y:S01]  /*3c90*/  SHF.R.U64 R12, R8, R24.reuse, R7 ;  /* 0x00000018080c7219 */ /* 0x081fe20000001207 */
[----:B--2---:R-:W-:Y:S01]  /*3ca0*/  IMAD.MOV R8, RZ, RZ, -R13 ;  /* 0x000000ffff087224 */ /* 0x004fe200078e0a0d */
[----:B------:R-:W0:Y:S01]  /*3cb0*/  LDC R11, c[0x0][0x658] ;  /* 0x00019600ff0b7b82 */ /* 0x000e220000000800 */
[----:B-1----:R-:W-:Y:S01]  /*3cc0*/  ISETP.NE.U32.AND P0, PT, R26, RZ, PT ;  /* 0x000000ff1a00720c */ /* 0x002fe20003f05070 */
[----:B------:R-:W-:Y:S01]  /*3cd0*/  FMUL R9, R9, UR4 ;  /* 0x0000000409097c20 */ /* 0x000fe20008400000 */
[----:B------:R-:W-:Y:S02]  /*3ce0*/  SHF.R.U32.HI R7, RZ, R24, R7 ;  /* 0x00000018ff077219 */ /* 0x000fe40000011607 */
[----:B------:R-:W-:-:S03]  /*3cf0*/  ISETP.NE.AND.EX P0, PT, R27, RZ, PT, P0 ;  /* 0x000000ff1b00720c */ /* 0x000fc60003f05300 */
[----:B------:R-:W1:Y:S01]  /*3d00*/  LDC R22, c[0x0][0x148] ;  /* 0x00005200ff167b82 */ /* 0x000e620000000800 */
[----:B---3--:R-:W-:Y:S02]  /*3d10*/  IMAD R23, R15, R8, R6 ;  /* 0x000000080f177224 */ /* 0x008fe400078e0206 */
[----:B------:R-:W-:-:S05]  /*3d20*/  IMAD.MOV.U32 R8, RZ, RZ, 0x1 ;  /* 0x00000001ff087424 */ /* 0x000fca00078e00ff */
[----:B------:R-:W2:Y:S01]  /*3d30*/  LDC R21, c[0x0][0x600] ;  /* 0x00018000ff157b82 */ /* 0x000ea20000000800 */
[-CC-:B----4-:R-:W-:Y:S02]  /*3d40*/  SHF.R.U64 R15, R12, R20.reuse, R7.reuse ;  /* 0x000000140c0f7219 */ /* 0x190fe40000001207 */
[----:B------:R-:W-:Y:S02]  /*3d50*/  SHF.R.U32.HI R6, RZ, R20, R7 ;  /* 0x00000014ff067219 */ /* 0x000fe40000011607 */
[----:B------:R3:W4:Y:S03]  /*3d60*/  F2I.U32.TRUNC.NTZ R20, R9 ;  /* 0x0000000900147305 */ /* 0x000726000020f000 */
[----:B------:R-:W1:Y:S01]  /*3d70*/  LDC R25, c[0x0][0x648] ;  /* 0x00019200ff197b82 */ /* 0x000e620000000800 */
[-C--:B0-----:R-:W-:Y:S02]  /*3d80*/  SHF.R.U64 R19, R15, R11.reuse, R6 ;  /* 0x0000000b0f137219 */ /* 0x081fe40000001206 */
[----:B------:R-:W-:-:S02]  /*3d90*/  SHF.L.U32 R10, R10, R11, RZ ;  /* 0x0000000b0a0a7219 */ /* 0x000fc400000006ff */
[-C--:B------:R-:W-:Y:S01]  /*3da0*/  SHF.R.U32.HI R7, RZ, R11.reuse, R6 ;  /* 0x0000000bff077219 */ /* 0x080fe20000011606 */
[----:B------:R-:W-:Y:S01]  /*3db0*/  IMAD.MOV.U32 R6, RZ, RZ, R19 ;  /* 0x000000ffff067224 */ /* 0x000fe200078e0013 */
[----:B------:R-:W-:Y:S01]  /*3dc0*/  SHF.L.U32 R24, R8, R11, RZ ;  /* 0x0000000b08187219 */ /* 0x000fe200000006ff */
[----:B------:R-:W0:Y:S01]  /*3dd0*/  LDC R28, c[0x0][0x638] ;  /* 0x00018e00ff1c7b82 */ /* 0x000e220000000800 */
[----:B------:R-:W-:-:S07]  /*3de0*/  LOP3.LUT R30, RZ, R10, RZ, 0x33, !PT ;  /* 0x0000000aff1e7212 */ /* 0x000fce00078e33ff */
[----:B------:R-:W0:Y:S01]  /*3df0*/  LDC R29, c[0x0][0x610] ;  /* 0x00018400ff1d7b82 */ /* 0x000e220000000800 */
[----:B---34-:R-:W-:Y:S05]  /*3e00*/  @!P0 BRA `(.L_x_66) ;  /* 0x0000000000288947 */ /* 0x018fea0003800000 */
[----:B------:R-:W3:Y:S02]  /*3e10*/  LDC R6, c[0x0][0x64c] ;  /* 0x00019300ff067b82 */ /* 0x000ee40000000800 */
[----:B---3--:R-:W-:-:S05]  /*3e20*/  IADD3 R11, P0, R19, R6, RZ ;  /* 0x00000006130b7210 */ /* 0x008fca0007f1e0ff */
        /* <DEDUP_REMOVED lines=8> */
.L_x_66:
[----:B------:R-:W-:Y:S01]  /*3eb0*/  ISETP.NE.AND P0, PT, R16, 0x1, PT ;  /* 0x000000011000780c */ /* 0x000fe20003f05270 */
[----:B--2---:R-:W-:Y:S01]  /*3ec0*/  VIADD R9, R21, 0xffffffff ;  /* 0xffffffff15097836 */ /* 0x004fe20000000000 */
[----:B-1----:R-:W-:Y:S01]  /*3ed0*/  SHF.R.U64 R7, R6, R25, R7 ;  /* 0x0000001906077219 */ /* 0x002fe20000001207 */
[----:B------:R-:W-:Y:S01]  /*3ee0*/  IMAD.MOV R20, RZ, RZ, -R20 ;  /* 0x000000ffff147224 */ /* 0x000fe200078e0a14 */
[----:B------:R-:W-:Y:S02]  /*3ef0*/  LOP3.LUT R6, R15, R30, RZ, 0xc0, !PT ;  /* 0x0000001e0f067212 */ /* 0x000fe400078ec0ff */
[----:B------:R-:W-:Y:S01]  /*3f00*/  LOP3.LUT R12, R12, R9, RZ, 0xc0, !PT ;  /* 0x000000090c0c7212 */ /* 0x000fe200078ec0ff */
[----:B------:R-:W-:Y:S02]  /*3f10*/  IMAD.MOV R8, RZ, RZ, -R7 ;  /* 0x000000ffff087224 */ /* 0x000fe400078e0a07 */
[----:B------:R-:W-:Y:S02]  /*3f20*/  IMAD R6, R24, R7, R6 ;  /* 0x0000000718067224 */ /* 0x000fe400078e0206 */
[----:B------:R-:W-:-:S02]  /*3f30*/  IMAD.MOV.U32 R9, RZ, RZ, 0x1 ;  /* 0x00000001ff097424 */ /* 0x000fc400078e00ff */
[----:B------:R-:W-:Y:S02]  /*3f40*/  @P0 IMAD R23, R22, R20, R5 ;  /* 0x0000001416170224 */ /* 0x000fe400078e0205 */
[----:B0-----:R-:W-:Y:S02]  /*3f50*/  IMAD R5, R8, R28, R19 ;  /* 0x0000001c08057224 */ /* 0x001fe400078e0213 */
[----:B------:R-:W-:Y:S02]  /*3f60*/  IMAD R20, R6, R29, R23 ;  /* 0x0000001d06147224 */ /* 0x000fe400078e0217 */
[----:B------:R-:W-:Y:S02]  /*3f70*/  IMAD R5, R5, R21, R12 ;  /* 0x0000001505057224 */ /* 0x000fe400078e020c */
[----:B------:R-:W-:-:S03]  /*3f80*/  IMAD.MOV.U32 R8, RZ, RZ, R14 ;  /* 0x000000ffff087224 */ /* 0x000fc600078e000e */
[----:B------:R-:W-:Y:S02]  /*3f90*/  SEL R21, R5, R20, !P0 ;  /* 0x0000001405157207 */ /* 0x000fe40004000000 */
[----:B------:R-:W-:-:S07]  /*3fa0*/  SEL R20, R20, R5, !P0 ;  /* 0x0000000514147207 */ /* 0x000fce0004000000 */
.L_x_64:
[----:B------:R-:W-:-:S08]  /*3fb0*/  NOP ;  /* 0x0000000000007918 */ /* 0x000fd00000000000 */
[----:B------:R-:W0:-:S00]  /*3fc0*/  USETMAXREG.DEALLOC.CTAPOOL 0x28 ;  /* 0x00000028000079c8 */ /* 0x000e0000080e0500 */
[----:B0-----:R-:W-:-:S13]  /*3fd0*/  ISETP.NE.AND P0, PT, R0, RZ, PT ;  /* 0x000000ff0000720c */ /* 0x001fda0003f05270 */
[----:B------:R-:W-:Y:S05]  /*3fe0*/  @P0 EXIT ;  /* 0x000000000000094d */ /* 0x000fea0003800000 */
[----:B------:R-:W-:Y:S01]  /*3ff0*/  LOP3.LUT P0, RZ, R9, 0xff, RZ, 0xc0, !PT ;  /* 0x000000ff09ff7812 */ /* 0x000fe2000780c0ff */
[----:B------:R-:W-:Y:S02]  /*4000*/  IMAD.MOV.U32 R0, RZ, RZ, 0x1 ;  /* 0x00000001ff007424 */ /* 0x000fe400078e00ff */
[----:B------:R-:W-:-:S10]  /*4010*/  IMAD.MOV.U32 R13, RZ, RZ, RZ ;  /* 0x000000ffff0d7224 */ /* 0x000fd400078e00ff */
[----:B------:R-:W-:Y:S05]  /*4020*/  @!P0 BRA `(.L_x_67) ;  /* 0x0000000c00208947 */ /* 0x000fea0003800000 */
[----:B------:R-:W0:Y:S01]  /*4030*/  LDC R0, c[0x0][0x28c] ;  /* 0x0000a300ff007b82 */ /* 0x000e220000000800 */
[----:B------:R-:W-:Y:S01]  /*4040*/  LOP3.LUT P0, RZ, R3, 0x1f, RZ, 0xc0, !PT ;  /* 0x0000001f03ff7812 */ /* 0x000fe2000780c0ff */
[----:B------:R-:W-:Y:S01]  /*4050*/  ULDC UR5, c[0x0][0x658] ;  /* 0x0001960000057ab9 */ /* 0x000fe20000000800 */
[----:B------:R-:W-:Y:S01]  /*4060*/  UMOV UR6, 0xffffffff ;  /* 0xffffffff00067882 */ /* 0x000fe20000000000 */
[----:B------:R-:W-:Y:S01]  /*4070*/  BSSY B0, `(.L_x_67) ;  /* 0x00000c3000007945 */ /* 0x000fe20003800000 */
[----:B------:R-:W-:Y:S01]  /*4080*/  USHF.L.U32 UR6, UR6, UR5, URZ ;  /* 0x0000000506067299 */ /* 0x000fe2000800063f */
[C---:B------:R-:W-:Y:S01]  /*4090*/  ISETP.NE.AND P2, PT, R4.reuse, RZ, PT ;  /* 0x000000ff0400720c */ /* 0x040fe20003f45270 */
[----:B------:R-:W-:Y:S01]  /*40a0*/  IMAD.MOV.U32 R19, RZ, RZ, 0x1 ;  /* 0x00000001ff137424 */ /* 0x000fe200078e00ff */
[----:B------:R-:W-:Y:S01]  /*40b0*/  ISETP.NE.OR P0, PT, R4, RZ, !P0 ;  /* 0x000000ff0400720c */ /* 0x000fe20004705670 */
[----:B------:R-:W-:Y:S01]  /*40c0*/  IMAD.MOV.U32 R13, RZ, RZ, RZ ;  /* 0x000000ffff0d7224 */ /* 0x000fe200078e00ff */
[----:B------:R-:W-:Y:S01]  /*40d0*/  LOP3.LUT R12, R18, 0x2, RZ, 0xfc, !PT ;  /* 0x00000002120c7812 */ /* 0x000fe200078efcff */
[----:B------:R-:W-:Y:S01]  /*40e0*/  ULDC UR4, c[0x0][0x600] ;  /* 0x0001800000047ab9 */ /* 0x000fe20000000800 */
[----:B------:R-:W-:Y:S01]  /*40f0*/  UMOV UR7, 0x1 ;  /* 0x0000000100077882 */ /* 0x000fe20000000000 */
[----:B------:R-:W-:-:S02]  /*4100*/  UIADD3 UR15, UR4, -0x1, URZ ;  /* 0xffffffff040f7890 */ /* 0x000fc4000fffe03f */
[----:B------:R-:W-:Y:S02]  /*4110*/  USHF.L.U32 UR17, UR7, UR5, URZ ;  /* 0x0000000507117299 */ /* 0x000fe4000800063f */
[----:B------:R-:W-:Y:S01]  /*4120*/  ULOP3.LUT UR16, URZ, UR6, URZ, 0x33, !UPT ;  /* 0x000000063f107292 */ /* 0x000fe2000f8e333f */
[----:B------:R-:W-:Y:S01]  /*4130*/  ULDC.64 UR20, c[0x0][0x198] ;  /* 0x0000660000147ab9 */ /* 0x000fe20000000a00 */
[----:B0-----:R-:W-:-:S05]  /*4140*/  VIADD R0, R0, 0xf ;  /* 0x0000000f00007836 */ /* 0x001fca0000000000 */
[----:B------:R-:W-:-:S04]  /*4150*/  SHF.R.S32.HI R3, RZ, 0x1f, R0 ;  /* 0x0000001fff037819 */ /* 0x000fc80000011400 */
[----:B------:R-:W-:Y:S01]  /*4160*/  LEA.HI R3, R3, R0, RZ, 0x4 ;  /* 0x0000000003037211 */ /* 0x000fe200078f20ff */
[----:B------:R-:W-:-:S03]  /*4170*/  IMAD.MOV.U32 R0, RZ, RZ, 0x1 ;  /* 0x00000001ff007424 */ /* 0x000fc600078e00ff */
[----:B------:R-:W-:-:S05]  /*4180*/  SHF.R.S32.HI R10, RZ, 0x4, R3 ;  /* 0x00000004ff0a7819 */ /* 0x000fca0000011403 */
[----:B------:R-:W-:-:S07]  /*4190*/  VIADD R11, R10, 0x1 ;  /* 0x000000010a0b7836 */ /* 0x000fce0000000000 */
.L_x_79:
[----:B------:R-:W-:-:S03]  /*41a0*/  UMOV UR4, 0xffffffff ;  /* 0xffffffff00047882 */ /* 0x000fc60000000000 */
[----:B------:R-:W-:Y:S05]  /*41b0*/  BRA.DIV UR4, `(.L_x_68) ;  /* 0x00000026046c7947 */ /* 0x000fea000b800000 */
[----:B------:R-:W-:-:S13]  /*41c0*/  ELECT P6, URZ, PT ;  /* 0x00000000003f782f */ /* 0x000fda00038c0000 */
.L_x_131:
[----:B------:R-:W0:Y:S01]  /*41d0*/  LDC R3, c[0x0][0x28c] ;  /* 0x0000a300ff037b82 */ /* 0x000e220000000800 */
[----:B------:R-:W-:Y:S01]  /*41e0*/  BSSY B1, `(.L_x_69) ;  /* 0x0000037000017945 */ /* 0x000fe20003800000 */
[----:B0-----:R-:W-:-:S13]  /*41f0*/  ISETP.LT.OR P6, PT, R3, 0x1, !P6 ;  /* 0x000000010300780c */ /* 0x001fda00077c1670 */
[----:B------:R-:W-:Y:S05]  /*4200*/  @P6 BRA `(.L_x_70) ;  /* 0x0000000000d06947 */ /* 0x000fea0003800000 */
[----:B------:R-:W-:Y:S02]  /*4210*/  IMAD.SHL.U32 R21, R21, 0x20, RZ ;  /* 0x0000002015157824 */ /* 0x000fe400078e00ff */
[----:B------:R-:W-:Y:S02]  /*4220*/  IMAD.SHL.U32 R20, R20, 0x80, RZ ;  /* 0x0000008014147824 */ /* 0x000fe400078e00ff */
[----:B------:R-:W-:Y:S02]  /*4230*/  IMAD.MOV.U32 R15, RZ, RZ, RZ ;  /* 0x000000ffff0f7224 */ /* 0x000fe400078e00ff */
[----:B------:R-:W-:Y:S02]  /*4240*/  IMAD.MOV.U32 R3, RZ, RZ, R11 ;  /* 0x000000ffff037224 */ /* 0x000fe400078e000b */
[----:B------:R-:W-:Y:S02]  /*4250*/  IMAD.MOV.U32 R4, RZ, RZ, R0 ;  /* 0x000000ffff047224 */ /* 0x000fe400078e0000 */
[----:B------:R-:W-:-:S07]  /*4260*/  IMAD.MOV.U32 R5, RZ, RZ, R13 ;  /* 0x000000ffff057224 */ /* 0x000fce00078e000d */
.L_x_74:
[----:B------:R-:W0:Y:S01]  /*4270*/  S2R R7, SR_CgaCtaId ;  /* 0x0000000000077919 */ /* 0x000e220000008800 */
[----:B------:R-:W-:-:S04]  /*4280*/  MOV R6, 0x400 ;  /* 0x0000040000067802 */ /* 0x000fc80000000f00 */
[----:B0-----:R-:W-:Y:S02]  /*4290*/  LEA R14, R7, R6, 0x18 ;  /* 0x00000006070e7211 */ /* 0x001fe400078ec0ff */
[----:B------:R-:W-:Y:S01]  /*42a0*/  SHF.L.U32 R6, R4, 0x1f, RZ ;  /* 0x0000001f04067819 */ /* 0x000fe200000006ff */
[----:B------:R-:W0:Y:S02]  /*42b0*/  @!P2 LDC R7, c[0x0][0x500] ;  /* 0x00014000ff07ab82 */ /* 0x000e240000000800 */
[----:B------:R-:W-:-:S04]  /*42c0*/  IMAD R9, R5, 0x8, R14 ;  /* 0x0000000805097824 */ /* 0x000fc800078e020e */
[----:B------:R-:W1:Y:S02]  /*42d0*/  SYNCS.PHASECHK.TRANS64.TRYWAIT P1, [R9+URZ+0x168], R6 ;  /* 0x00016806090075a7 */ /* 0x000e64000802017f */
[----:B-1----:R-:W-:Y:S05]  /*42e0*/  @!P1 BRA `(.L_x_71) ;  /* 0x0000002400409947 */ /* 0x002fea0003800000 */
.L_x_132:
[----:B-1----:R-:W-:Y:S01]  /*42f0*/  PRMT R6, R12, 0x9910, RZ ;  /* 0x000099100c067816 */ /* 0x002fe200000000ff */
[----:B0-----:R0:W-:Y:S03]  /*4300*/  @!P2 SYNCS.ARRIVE.TRANS64 RZ, [R9+URZ], R7 ;  /* 0x0000000709ffa9a7 */ /* 0x0011e6000800003f */
[----:B------:R-:W-:-:S13]  /*4310*/  ISETP.NE.AND P1, PT, R6, 0x2, PT ;  /* 0x000000020600780c */ /* 0x000fda0003f25270 */
[----:B0-----:R-:W-:Y:S05]  /*4320*/  @P1 BRA `(.L_x_72) ;  /* 0x0000000000041947 */ /* 0x001fea0003800000 */
[----:B------:R-:W-:Y:S01]  /*4330*/  BPT.TRAP 0x1 ;  /* 0x000000040000795c */ /* 0x000fe20000300000 */
.L_x_72:
[----:B------:R-:W-:Y:S05]  /*4340*/  @P0 BRA `(.L_x_73) ;  /* 0x0000000000040947 */ /* 0x000fea0003800000 */
[----:B------:R-:W-:Y:S01]  /*4350*/  BPT.TRAP 0x1 ;  /* 0x000000040000795c */ /* 0x000fe20000300000 */
.L_x_73:
[--C-:B------:R-:W-:Y:S01]  /*4360*/  IMAD R6, R5, 0x1000, R14.reuse ;  /* 0x0000100005067824 */ /* 0x100fe200078e020e */
[----:B------:R-:W-:Y:S01]  /*4370*/  R2UR UR9, R9 ;  /* 0x00000000090972ca */ /* 0x000fe200000e0000 */
[----:B------:R-:W-:Y:S01]  /*4380*/  IMAD R14, R5, 0x400, R14 ;  /* 0x00000400050e7824 */ /* 0x000fe200078e020e */
[----:B------:R-:W-:Y:S01]  /*4390*/  UIADD3 UR4, UP0, UR20, 0xf0, URZ ;  /* 0x000000f014047890 */ /* 0x000fe2000ff1e03f */
[----:B------:R-:W-:Y:S01]  /*43a0*/  VIADD R3, R3, 0xffffffff ;  /* 0xffffffff03037836 */ /* 0x000fe20000000000 */
[----:B------:R-:W-:Y:S01]  /*43b0*/  R2UR UR5, R6 ;  /* 0x00000000060572ca */ /* 0x000fe200000e0000 */
[----:B------:R-:W-:Y:S01]  /*43c0*/  UIADD3 UR22, UP1, UR20, 0x1f0, URZ ;  /* 0x000001f014167890 */ /* 0x000fe2000ff3e03f */
[----:B------:R-:W-:Y:S01]  /*43d0*/  R2UR UR8, R14 ;  /* 0x000000000e0872ca */ /* 0x000fe200000e0000 */
[----:B------:R-:W-:Y:S01]  /*43e0*/  VIADD R5, R5, 0x1 ;  /* 0x0000000105057836 */ /* 0x000fe20000000000 */
[----:B------:R-:W-:Y:S01]  /*43f0*/  R2UR UR11, R20 ;  /* 0x00000000140b72ca */ /* 0x000fe200000e0000 */
[----:B------:R-:W-:Y:S01]  /*4400*/  UIADD3.X UR23, URZ, UR21, URZ, UP1, !UPT ;  /* 0x000000153f177290 */ /* 0x000fe20008ffe43f */
[----:B------:R-:W-:Y:S01]  /*4410*/  R2UR UR10, R15 ;  /* 0x000000000f0a72ca */ /* 0x000fe200000e0000 */
[----:B------:R-:W-:Y:S01]  /*4420*/  UMOV UR6, 0x0 ;  /* 0x0000000000067882 */ /* 0x000fe20000000000 */
[----:B------:R-:W-:Y:S01]  /*4430*/  R2UR UR12, R8 ;  /* 0x00000000080c72ca */ /* 0x000fe200000e0000 */
[----:B------:R-:W-:Y:S01]  /*4440*/  UMOV UR7, 0x10000000 ;  /* 0x1000000000077882 */ /* 0x000fe20000000000 */
[----:B------:R-:W-:Y:S01]  /*4450*/  R2UR UR18, R21 ;  /* 0x00000000151272ca */ /* 0x000fe200000e0000 */
[----:B------:R-:W-:Y:S01]  /*4460*/  VIADD R15, R15, 0x10 ;  /* 0x000000100f0f7836 */ /* 0x000fe20000000000 */
[----:B------:R-:W-:Y:S01]  /*4470*/  ISETP.GT.AND P3, PT, R3, 0x1, PT ;  /* 0x000000010300780c */ /* 0x000fe20003f64270 */
[----:B------:R-:W-:Y:S01]  /*4480*/  UIADD3 UR13, UR5, 0x380, URZ ;  /* 0x00000380050d7890 */ /* 0x000fe2000fffe03f */
[----:B------:R-:W-:Y:S01]  /*4490*/  ISETP.NE.AND P1, PT, R5, 0x2d, PT ;  /* 0x0000002d0500780c */ /* 0x000fe20003f25270 */
[----:B------:R-:W-:-:S02]  /*44a0*/  UIADD3.X UR5, URZ, UR21, URZ, UP0, !UPT ;  /* 0x000000153f057290 */ /* 0x000fc400087fe43f */
[----:B------:R-:W-:Y:S01]  /*44b0*/  UIADD3 UR14, UR8, 0x2d380, URZ ;  /* 0x0002d380080e7890 */ /* 0x000fe2000fffe03f */
[----:B------:R-:W-:Y:S02]  /*44c0*/  SEL R7, RZ, 0x1, P1 ;  /* 0x00000001ff077807 */ /* 0x000fe40000800000 */
[----:B------:R-:W-:Y:S01]  /*44d0*/  UMOV UR8, UR13 ;  /* 0x0000000d00087c82 */ /* 0x000fe20008000000 */
[----:B------:R-:W-:Y:S02]  /*44e0*/  SEL R5, R5, RZ, P1 ;  /* 0x000000ff05057207 */ /* 0x000fe40000800000 */
[----:B------:R-:W-:Y:S01]  /*44f0*/  LOP3.LUT R4, R4, R7, RZ, 0x3c, !PT ;  /* 0x0000000704047212 */ /* 0x000fe200078e3cff */
[----:B------:R0:W-:Y:S02]  /*4500*/  UTMALDG.3D [UR8], [UR4], desc[UR6] ;  /* 0x00000608040075b4 */ /* 0x0001e40008011000 */
[----:B0-----:R-:W-:Y:S01]  /*4510*/  UMOV UR8, UR14 ;  /* 0x0000000e00087c82 */ /* 0x001fe20008000000 */
[----:B------:R-:W-:-:S02]  /*4520*/  UMOV UR11, UR18 ;  /* 0x00000012000b7c82 */ /* 0x000fc40008000000 */
[----:B------:R0:W-:Y:S02]  /*4530*/  UTMALDG.3D [UR8], [UR22], desc[UR6] ;  /* 0x00000608160075b4 */ /* 0x0001e40008011000 */
[----:B0-----:R-:W-:Y:S05]  /*4540*/  @P3 BRA `(.L_x_74) ;  /* 0xfffffffc00483947 */ /* 0x001fea000383ffff */
.L_x_70:
[----:B------:R-:W-:Y:S05]  /*4550*/  BSYNC B1 ;  /* 0x0000000000017941 */ /* 0x000fea0003800000 */
.L_x_69:
[----:B------:R-:W-:Y:S01]  /*4560*/  LOP3.LUT P4, RZ, R19, 0xff, RZ, 0xc0, !PT ;  /* 0x000000ff13ff7812 */ /* 0x000fe2000788c0ff */
[C---:B------:R-:W-:Y:S01]  /*4570*/  IMAD.IADD R6, R10.reuse, 0x1, R13 ;  /* 0x000000010a067824 */ /* 0x040fe200078e020d */
[----:B------:R-:W-:Y:S01]  /*4580*/  ULDC.64 UR4, c[0x0][0x650] ;  /* 0x0001940000047ab9 */ /* 0x000fe20000000a00 */
[----:B------:R-:W-:Y:S01]  /*4590*/  ISETP.GE.U32.AND P3, PT, R10, 0x2d, PT ;  /* 0x0000002d0a00780c */ /* 0x000fe20003f66070 */
[----:B------:R-:W-:Y:S01]  /*45a0*/  BSSY B1, `(.L_x_75) ;  /* 0x000006d000017945 */ /* 0x000fe20003800000 */
[C---:B------:R-:W-:Y:S01]  /*45b0*/  IMAD.WIDE.U32 R4, R6.reuse, 0x6c16c16d, RZ ;  /* 0x6c16c16d06047825 */ /* 0x040fe200078e00ff */
[C---:B------:R-:W-:Y:S02]  /*45c0*/  ISETP.GT.U32.AND P1, PT, R6.reuse, 0x2c, PT ;  /* 0x0000002c0600780c */ /* 0x040fe40003f24070 */
[----:B------:R-:W-:Y:S01]  /*45d0*/  PRMT R19, RZ, 0x7610, R19 ;  /* 0x00007610ff137816 */ /* 0x000fe20000000013 */
[----:B------:R-:W-:Y:S01]  /*45e0*/  IMAD.IADD R4, R6, 0x1, -R5 ;  /* 0x0000000106047824 */ /* 0x000fe200078e0a05 */
[----:B------:R-:W-:Y:S01]  /*45f0*/  ISETP.LT.U32.AND P1, PT, R10, 0x2d, P1 ;  /* 0x0000002d0a00780c */ /* 0x000fe20000f21070 */
[----:B------:R-:W-:-:S02]  /*4600*/  IMAD.MOV.U32 R20, RZ, RZ, -0x1 ;  /* 0xffffffffff147424 */ /* 0x000fc400078e00ff */
[----:B------:R-:W0:Y:S01]  /*4610*/  @P4 S2R R8, SR_CgaCtaId ;  /* 0x0000000000084919 */ /* 0x000e220000008800 */
[----:B------:R-:W-:Y:S01]  /*4620*/  @P4 MOV R3, 0x400 ;  /* 0x0000040000034802 */ /* 0x000fe20000000f00 */
[----:B------:R-:W-:Y:S01]  /*4630*/  IMAD.MOV.U32 R21, RZ, RZ, -0x1 ;  /* 0xffffffffff157424 */ /* 0x000fe200078e00ff */
[----:B------:R-:W-:-:S04]  /*4640*/  LEA.HI R4, R4, R5, RZ, 0x1f ;  /* 0x0000000504047211 */ /* 0x000fc800078ff8ff */
[----:B------:R-:W-:Y:S02]  /*4650*/  SHF.R.U32.HI R13, RZ, 0x5, R4 ;  /* 0x00000005ff0d7819 */ /* 0x000fe40000011604 */
[----:B0-----:R-:W-:Y:S02]  /*4660*/  @P4 LEA R8, R8, R3, 0x18 ;  /* 0x0000000308084211 */ /* 0x001fe400078ec0ff */
[----:B------:R-:W-:Y:S02]  /*4670*/  SEL R3, RZ, 0x1, !P1 ;  /* 0x00000001ff037807 */ /* 0x000fe40004800000 */
[----:B------:R-:W-:Y:S01]  /*4680*/  IADD3 R2, P1, R2, UR36, RZ ;  /* 0x0000002402027c10 */ /* 0x000fe2000ff3e0ff */
[----:B------:R0:W-:Y:S01]  /*4690*/  @P4 SYNCS.ARRIVE.TRANS64.A1T0 RZ, [R8+URZ+0x2e8], RZ ;  /* 0x0002e8ff08ff49a7 */ /* 0x0001e2000810003f */
[----:B------:R-:W-:Y:S02]  /*46a0*/  LOP3.LUT R0, R0, R3, RZ, 0x3c, !PT ;  /* 0x0000000300007212 */ /* 0x000fe400078e3cff */
[----:B------:R-:W-:-:S02]  /*46b0*/  IADD3.X R17, R17, UR42, RZ, P1, !PT ;  /* 0x0000002a11117c10 */ /* 0x000fc40008ffe4ff */
[----:B------:R-:W-:Y:S02]  /*46c0*/  ISETP.GE.U32.AND P1, PT, R2, UR4, PT ;  /* 0x0000000402007c0c */ /* 0x000fe4000bf26070 */
[----:B------:R-:W-:Y:S01]  /*46d0*/  @P3 LOP3.LUT R0, R0, 0x1, R13, 0x78, !PT ;  /* 0x0000000100003812 */ /* 0x000fe200078e780d */
[----:B------:R-:W-:Y:S01]  /*46e0*/  IMAD R13, R13, -0x2d, R6 ;  /* 0xffffffd30d0d7824 */ /* 0x000fe200078e0206 */
[----:B------:R-:W-:Y:S01]  /*46f0*/  ISETP.GE.U32.AND.EX P1, PT, R17, UR5, PT, P1 ;  /* 0x0000000511007c0c */ /* 0x000fe2000bf26110 */
[----:B0-----:R-:W-:Y:S01]  /*4700*/  IMAD.MOV.U32 R8, RZ, RZ, -0x1 ;  /* 0xffffffffff087424 */ /* 0x001fe200078e00ff */
[----:B------:R-:W-:-:S11]  /*4710*/  PRMT R3, RZ, 0x7610, R3 ;  /* 0x00007610ff037816 */ /* 0x000fd60000000003 */
[----:B------:R-:W-:Y:S05]  /*4720*/  @P1 BRA `(.L_x_76) ;  /* 0x0000000400501947 */ /* 0x000fea0003800000 */
[----:B------:R-:W-:Y:S01]  /*4730*/  ULDC.64 UR4, c[0x0][0x628] ;  /* 0x00018a0000047ab9 */ /* 0x000fe20000000a00 */
[----:B------:R-:W0:Y:S01]  /*4740*/  S2R R15, SR_CTAID.X ;  /* 0x00000000000f7919 */ /* 0x000e220000002500 */
[----:B------:R-:W-:Y:S01]  /*4750*/  ISETP.NE.U32.AND P1, PT, RZ, UR4, PT ;  /* 0x00000004ff007c0c */ /* 0x000fe2000bf25070 */
[----:B------:R-:W-:Y:S01]  /*4760*/  ULDC UR7, c[0x0][0x630] ;  /* 0x00018c0000077ab9 */ /* 0x000fe20000000800 */
[----:B------:R-:W-:Y:S01]  /*4770*/  IMAD.MOV.U32 R4, RZ, RZ, R2 ;  /* 0x000000ffff047224 */ /* 0x000fe200078e0002 */
[----:B------:R-:W1:Y:S01]  /*4780*/  S2R R14, SR_CTAID.Y ;  /* 0x00000000000e7919 */ /* 0x000e620000002600 */
[----:B------:R-:W-:Y:S01]  /*4790*/  ISETP.NE.AND.EX P1, PT, RZ, UR5, PT, P1 ;  /* 0x00000005ff007c0c */ /* 0x000fe2000bf25310 */
[----:B------:R-:W-:-:S12]  /*47a0*/  IMAD.MOV.U32 R5, RZ, RZ, R17 ;  /* 0x000000ffff057224 */ /* 0x000fd800078e0011 */
[----:B------:R-:W-:Y:S05]  /*47b0*/  @!P1 BRA `(.L_x_77) ;  /* 0x0000000000289947 */ /* 0x000fea0003800000 */
[----:B------:R-:W-:Y:S02]  /*47c0*/  ULDC UR6, c[0x0][0x634] ;  /* 0x00018d0000067ab9 */ /* 0x000fe40000000800 */
[----:B------:R-:W-:-:S05]  /*47d0*/  IADD3 R9, P1, R2, UR6, RZ ;  /* 0x0000000602097c10 */ /* 0x000fca000ff3e0ff */
[----:B------:R-:W-:-:S04]  /*47e0*/  IMAD.X R3, RZ, RZ, R17, P1 ;  /* 0x000000ffff037224 */ /* 0x000fc800008e0611 */
[----:B------:R-:W-:-:S04]  /*47f0*/  IMAD.WIDE.U32 R6, R3, UR4, RZ ;  /* 0x0000000403067c25 */ /* 0x000fc8000f8e00ff */
[----:B------:R-:W-:-:S04]  /*4800*/  IMAD.WIDE.U32 R6, P1, R9, UR5, R6 ;  /* 0x0000000509067c25 */ /* 0x000fc8000f820006 */
[----:B------:R-:W-:-:S04]  /*4810*/  IMAD.WIDE.U32 R8, R9, UR4, RZ ;  /* 0x0000000409087c25 */ /* 0x000fc8000f8e00ff */
[----:B------:R-:W-:Y:S01]  /*4820*/  IMAD.X R5, RZ, RZ, RZ, P1 ;  /* 0x000000ffff057224 */ /* 0x000fe200008e06ff */
[----:B------:R-:W-:Y:S01]  /*4830*/  IADD3 RZ, P1, R9, R6, RZ ;  /* 0x0000000609ff7210 */ /* 0x000fe20007f3e0ff */
[----:B------:R-:W-:-:S04]  /*4840*/  IMAD.MOV.U32 R4, RZ, RZ, R7 ;  /* 0x000000ffff047224 */ /* 0x000fc800078e0007 */
[----:B------:R-:W-:-:S08]  /*4850*/  IMAD.WIDE.U32.X R4, R3, UR5, R4, P1 ;  /* 0x0000000503047c25 */ /* 0x000fd000088e0404 */
.L_x_77:
[--C-:B------:R-:W-:Y:S01]  /*4860*/  SHF.R.U64 R8, R4, UR7, R5.reuse ;  /* 0x0000000704087c19 */ /* 0x100fe20008001205 */
[----:B------:R-:W-:Y:S01]  /*4870*/  ULDC.64 UR4, c[0x0][0x620] ;  /* 0x0001880000047ab9 */ /* 0x000fe20000000a00 */
[----:B------:R-:W-:Y:S01]  /*4880*/  SHF.R.U32.HI R3, RZ, UR7, R5 ;  /* 0x00000007ff037c19 */ /* 0x000fe20008011605 */
[----:B------:R-:W-:Y:S01]  /*4890*/  ULDC.64 UR8, c[0x0][0x640] ;  /* 0x0001900000087ab9 */ /* 0x000fe20000000a00 */
[----:B------:R-:W-:Y:S01]  /*48a0*/  IADD3 R7, P1, RZ, -R8, RZ ;  /* 0x80000008ff077210 */ /* 0x000fe20007f3e0ff */
[----:B------:R-:W2:Y:S01]  /*48b0*/  LDC R21, c[0x0][0x148] ;  /* 0x00005200ff157b82 */ /* 0x000ea20000000800 */
[----:B0-----:R-:W-:Y:S01]  /*48c0*/  I2FP.F32.U32 R9, R15 ;  /* 0x0000000f00097245 */ /* 0x001fe20000201000 */
[----:B------:R-:W-:Y:S02]  /*48d0*/  ULDC UR6, c[0x0][0x608] ;  /* 0x0001820000067ab9 */ /* 0x000fe40000000800 */
[----:B------:R-:W-:Y:S01]  /*48e0*/  IMAD.X R3, RZ, RZ, ~R3, P1 ;  /* 0x000000ffff037224 */ /* 0x000fe200008e0e03 */
[----:B------:R-:W-:-:S03]  /*48f0*/  ISETP.NE.U32.AND P1, PT, RZ, UR8, PT ;  /* 0x00000008ff007c0c */ /* 0x000fc6000bf25070 */
[----:B------:R-:W-:Y:S01]  /*4900*/  IMAD R6, R3, UR4, RZ ;  /* 0x0000000403067c24 */ /* 0x000fe2000f8e02ff */
[----:B------:R-:W-:Y:S01]  /*4910*/  ISETP.NE.AND.EX P1, PT, RZ, UR9, PT, P1 ;  /* 0x00000009ff007c0c */ /* 0x000fe2000bf25310 */
[----:B------:R-:W-:Y:S02]  /*4920*/  IMAD.MOV.U32 R3, RZ, RZ, R17 ;  /* 0x000000ffff037224 */ /* 0x000fe400078e0011 */
[----:B------:R-:W-:Y:S01]  /*4930*/  IMAD.WIDE.U32 R4, R7, UR4, R2 ;  /* 0x0000000407047c25 */ /* 0x000fe2000f8e0002 */
[----:B------:R-:W-:-:S03]  /*4940*/  ULDC UR4, c[0x0][0x150] ;  /* 0x0000540000047ab9 */ /* 0x000fc60000000800 */
[----:B------:R-:W-:Y:S01]  /*4950*/  FMUL R9, R9, UR4 ;  /* 0x0000000409097c20 */ /* 0x000fe20008400000 */
[----:B------:R-:W-:Y:S01]  /*4960*/  IMAD R3, R7, UR5, R6 ;  /* 0x0000000507037c24 */ /* 0x000fe2000f8e0206 */
[----:B------:R-:W-:Y:S01]  /*4970*/  ULDC UR4, c[0x0][0x618] ;  /* 0x0001860000047ab9 */ /* 0x000fe20000000800 */
[----:B------:R-:W0:Y:S01]  /*4980*/  LDC R6, c[0x0][0x144] ;  /* 0x00005100ff067b82 */ /* 0x000e220000000800 */
[----:B------:R-:W-:Y:S01]  /*4990*/  ULDC UR5, c[0x0][0x154] ;  /* 0x0000550000057ab9 */ /* 0x000fe20000000800 */
[----:B------:R-:W-:Y:S01]  /*49a0*/  IMAD.IADD R5, R5, 0x1, R3 ;  /* 0x0000000105057824 */ /* 0x000fe200078e0203 */
[----:B------:R-:W3:Y:S04]  /*49b0*/  F2I.U32.TRUNC.NTZ R9, R9 ;  /* 0x0000000900097305 */ /* 0x000ee8000020f000 */
[----:B------:R-:W-:-:S02]  /*49c0*/  SHF.R.U64 R3, R4, UR4, R5 ;  /* 0x0000000404037c19 */ /* 0x000fc40008001205 */
[----:B-1----:R-:W-:-:S05]  /*49d0*/  I2FP.F32.U32 R4, R14 ;  /* 0x0000000e00047245 */ /* 0x002fca0000201000 */
[----:B------:R-:W-:Y:S01]  /*49e0*/  FMUL R22, R4, UR5 ;  /* 0x0000000504167c20 */ /* 0x000fe20008400000 */
[----:B------:R-:W-:Y:S01]  /*49f0*/  SHF.R.U32.HI R4, RZ, UR4, R5 ;  /* 0x00000004ff047c19 */ /* 0x000fe20008011605 */
[----:B------:R-:W-:-:S03]  /*4a00*/  ULDC UR4, c[0x0][0x658] ;  /* 0x0001960000047ab9 */ /* 0x000fc60000000800 */
[--C-:B------:R-:W-:Y:S01]  /*4a10*/  SHF.R.U64 R20, R3, UR6, R4.reuse ;  /* 0x0000000603147c19 */ /* 0x100fe20008001204 */
[----:B------:R-:W1:Y:S01]  /*4a20*/  F2I.U32.TRUNC.NTZ R22, R22 ;  /* 0x0000001600167305 */ /* 0x000e62000020f000 */
[----:B------:R-:W-:Y:S01]  /*4a30*/  SHF.R.U32.HI R5, RZ, UR6, R4 ;  /* 0x00000006ff057c19 */ /* 0x000fe20008011604 */
[----:B---3--:R-:W-:-:S03]  /*4a40*/  IMAD.MOV R4, RZ, RZ, -R9 ;  /* 0x000000ffff047224 */ /* 0x008fc600078e0a09 */
[----:B------:R-:W-:Y:S01]  /*4a50*/  SHF.R.U64 R9, R20, UR4, R5 ;  /* 0x0000000414097c19 */ /* 0x000fe20008001205 */
[----:B0-----:R-:W-:Y:S01]  /*4a60*/  IMAD R15, R6, R4, R15 ;  /* 0x00000004060f7224 */ /* 0x001fe200078e020f */
[----:B------:R-:W-:-:S03]  /*4a70*/  SHF.R.U32.HI R23, RZ, UR4, R5 ;  /* 0x00000004ff177c19 */ /* 0x000fc60008011605 */
[----:B------:R-:W-:Y:S02]  /*4a80*/  IMAD.MOV.U32 R4, RZ, RZ, R9 ;  /* 0x000000ffff047224 */ /* 0x000fe400078e0009 */
[----:B------:R-:W-:Y:S01]  /*4a90*/  IMAD.MOV.U32 R5, RZ, RZ, R23 ;  /* 0x000000ffff057224 */ /* 0x000fe200078e0017 */
[----:B-12---:R-:W-:Y:S06]  /*4aa0*/  @!P1 BRA `(.L_x_78) ;  /* 0x0000000000289947 */ /* 0x006fec0003800000 */
[----:B------:R-:W-:Y:S02]  /*4ab0*/  ULDC UR4, c[0x0][0x64c] ;  /* 0x0001930000047ab9 */ /* 0x000fe40000000800 */
[----:B------:R-:W-:-:S05]  /*4ac0*/  IADD3 R5, P1, R9, UR4, RZ ;  /* 0x0000000409057c10 */ /* 0x000fca000ff3e0ff */
[----:B------:R-:W-:-:S04]  /*4ad0*/  IMAD.X R23, RZ, RZ, R23, P1 ;  /* 0x000000ffff177224 */ /* 0x000fc800008e0617 */
[----:B------:R-:W-:-:S04]  /*4ae0*/  IMAD.WIDE.U32 R6, R23, UR8, RZ ;  /* 0x0000000817067c25 */ /* 0x000fc8000f8e00ff */
[----:B------:R-:W-:-:S04]  /*4af0*/  IMAD.WIDE.U32 R6, P1, R5, UR9, R6 ;  /* 0x0000000905067c25 */ /* 0x000fc8000f820006 */
[----:B------:R-:W-:-:S04]  /*4b00*/  IMAD.WIDE.U32 R4, R5, UR8, RZ ;  /* 0x0000000805047c25 */ /* 0x000fc8000f8e00ff */
[----:B------:R-:W-:Y:S01]  /*4b10*/  IMAD.MOV.U32 R4, RZ, RZ, R7 ;  /* 0x000000ffff047224 */ /* 0x000fe200078e0007 */
[----:B------:R-:W-:Y:S01]  /*4b20*/  IADD3 RZ, P3, R5, R6, RZ ;  /* 0x0000000605ff7210 */ /* 0x000fe20007f7e0ff */
[----:B------:R-:W-:-:S04]  /*4b30*/  IMAD.X R5, RZ, RZ, RZ, P1 ;  /* 0x000000ffff057224 */ /* 0x000fc800008e06ff */
[----:B------:R-:W-:-:S08]  /*4b40*/  IMAD.WIDE.U32.X R4, R23, UR9, R4, P3 ;  /* 0x0000000917047c25 */ /* 0x000fd000098e0404 */
.L_x_78:
[----:B------:R-:W-:Y:S01]  /*4b50*/  ISETP.NE.AND P1, PT, R16, 0x1, PT ;  /* 0x000000011000780c */ /* 0x000fe20003f25270 */
[----:B------:R-:W-:Y:S01]  /*4b60*/  ULDC UR4, c[0x0][0x648] ;  /* 0x0001920000047ab9 */ /* 0x000fe20000000800 */
[----:B------:R-:W-:Y:S01]  /*4b70*/  LOP3.LUT R20, R20, UR16, RZ, 0xc0, !PT ;  /* 0x0000001014147c12 */ /* 0x000fe2000f8ec0ff */
[----:B------:R-:W-:Y:S01]  /*4b80*/  IMAD.MOV R22, RZ, RZ, -R22 ;  /* 0x000000ffff167224 */ /* 0x000fe200078e0a16 */
[----:B------:R-:W-:Y:S01]  /*4b90*/  SHF.R.U64 R5, R4, UR4, R5 ;  /* 0x0000000404057c19 */ /* 0x000fe20008001205 */
[----:B------:R-:W-:Y:S01]  /*4ba0*/  ULDC UR4, c[0x0][0x638] ;  /* 0x00018e0000047ab9 */ /* 0x000fe20000000800 */
[----:B------:R-:W-:Y:S01]  /*4bb0*/  LOP3.LUT R6, R3, UR15, RZ, 0xc0, !PT ;  /* 0x0000000f03067c12 */ /* 0x000fe2000f8ec0ff */
[----:B------:R-:W-:Y:S01]  /*4bc0*/  ULDC UR5, c[0x0][0x610] ;  /* 0x0001840000057ab9 */ /* 0x000fe20000000800 */
[----:B------:R-:W-:Y:S02]  /*4bd0*/  IMAD.MOV.U32 R3, RZ, RZ, 0x1 ;  /* 0x00000001ff037424 */ /* 0x000fe400078e00ff */
[----:B------:R-:W-:-:S02]  /*4be0*/  IMAD.MOV R4, RZ, RZ, -R5 ;  /* 0x000000ffff047224 */ /* 0x000fc400078e0a05 */
[----:B------:R-:W-:Y:S02]  /*4bf0*/  IMAD R20, R5, UR17, R20 ;  /* 0x0000001105147c24 */ /* 0x000fe4000f8e0214 */
[----:B------:R-:W-:Y:S02]  /*4c00*/  @P1 IMAD R15, R21, R22, R14 ;  /* 0x00000016150f1224 */ /* 0x000fe400078e020e */
[----:B------:R-:W-:Y:S01]  /*4c10*/  IMAD R9, R4, UR4, R9 ;  /* 0x0000000404097c24 */ /* 0x000fe2000f8e0209 */
[----:B------:R-:W-:Y:S01]  /*4c20*/  ULDC UR4, c[0x0][0x600] ;  /* 0x0001800000047ab9 */ /* 0x000fe20000000800 */
[----:B------:R-:W-:Y:S02]  /*4c30*/  IMAD R15, R20, UR5, R15 ;  /* 0x00000005140f7c24 */ /* 0x000fe4000f8e020f */
[----:B------:R-:W-:-:S05]  /*4c40*/  IMAD R20, R9, UR4, R6 ;  /* 0x0000000409147c24 */ /* 0x000fca000f8e0206 */
[----:B------:R-:W-:Y:S02]  /*4c50*/  SEL R21, R20, R15, !P1 ;  /* 0x0000000f14157207 */ /* 0x000fe40004800000 */
[----:B------:R-:W-:-:S07]  /*4c60*/  SEL R20, R15, R20, !P1 ;  /* 0x000000140f147207 */ /* 0x000fce0004800000 */
.L_x_76:
[----:B------:R-:W-:Y:S05]  /*4c70*/  BSYNC B1 ;  /* 0x0000000000017941 */ /* 0x000fea0003800000 */
.L_x_75:
[----:B------:R-:W-:-:S13]  /*4c80*/  LOP3.LUT P1, RZ, R3, 0xff, RZ, 0xc0, !PT ;  /* 0x000000ff03ff7812 */ /* 0x000fda000782c0ff */
[----:B------:R-:W-:Y:S05]  /*4c90*/  @P1 BRA `(.L_x_79) ;  /* 0xfffffff400401947 */ /* 0x000fea000383ffff */
[----:B------:R-:W-:Y:S05]  /*4ca0*/  BSYNC B0 ;  /* 0x0000000000007941 */ /* 0x000fea0003800000 */
.L_x_67:
[----:B------:R-:W-:-:S03]  /*4cb0*/  UMOV UR4, 0xffffffff ;  /* 0xffffffff00047882 */ /* 0x000fc60000000000 */
[----:B------:R-:W-:Y:S05]  /*4cc0*/  BRA.DIV UR4, `(.L_x_80) ;  /* 0x0000001a04dc7947 */ /* 0x000fea000b800000 */
[----:B------:R-:W-:-:S13]  /*4cd0*/  ELECT P6, URZ, PT ;  /* 0x00000000003f782f */ /* 0x000fda00038c0000 */
.L_x_135:
[----:B------:R-:W-:Y:S04]  /*4ce0*/  BSSY B0, `(.L_x_81) ;  /* 0x000019c000007945 */ /* 0x000fe80003800000 */
[----:B------:R-:W-:Y:S05]  /*4cf0*/  @!P6 BRA `(.L_x_82) ;  /* 0x000000180068e947 */ /* 0x000fea0003800000 */
[----:B------:R-:W-:-:S04]  /*4d00*/  LOP3.LUT R18, R18, 0x2, RZ, 0xfc, !PT ;  /* 0x0000000212127812 */ /* 0x000fc800078efcff */
[----:B------:R-:W-:-:S13]  /*4d10*/  ISETP.NE.AND P0, PT, R18, 0x3, PT ;  /* 0x000000031200780c */ /* 0x000fda0003f05270 */
[----:B------:R-:W-:Y:S05]  /*4d20*/  @!P0 BRA `(.L_x_83) ;  /* 0x0000000000048947 */ /* 0x000fea0003800000 */
[----:B------:R-:W-:Y:S01]  /*4d30*/  BPT.TRAP 0x1 ;  /* 0x000000040000795c */ /* 0x000fe20000300000 */
.L_x_83:
[----:B------:R-:W0:Y:S01]  /*4d40*/  S2R R3, SR_CgaCtaId ;  /* 0x0000000000037919 */ /* 0x000e220000008800 */
[----:B------:R-:W-:Y:S02]  /*4d50*/  MOV R2, 0x400 ;  /* 0x0000040000027802 */ /* 0x000fe40000000f00 */
[----:B------:R-:W-:Y:S02]  /*4d60*/  SHF.L.U32 R4, R0, 0x1f, RZ ;  /* 0x0000001f00047819 */ /* 0x000fe400000006ff */
[----:B0-----:R-:W-:-:S05]  /*4d70*/  LEA R2, R3, R2, 0x18 ;  /* 0x0000000203027211 */ /* 0x001fca00078ec0ff */
[----:B------:R-:W-:-:S04]  /*4d80*/  VIADD R2, R2, 0x168 ;  /* 0x0000016802027836 */ /* 0x000fc80000000000 */
[C---:B------:R-:W-:Y:S02]  /*4d90*/  IMAD R7, R13.reuse, 0x8, R2 ;  /* 0x000000080d077824 */ /* 0x040fe400078e0202 */
[----:B------:R-:W-:Y:S02]  /*4da0*/  VIADD R13, R13, 0x1 ;  /* 0x000000010d0d7836 */ /* 0x000fe40000000000 */
[----:B------:R-:W0:Y:S03]  /*4db0*/  SYNCS.PHASECHK.TRANS64.TRYWAIT P0, [R7+URZ], R4 ;  /* 0x00000004070075a7 */ /* 0x000e26000800017f */
[----:B------:R-:W-:-:S04]  /*4dc0*/  ISETP.NE.AND P1, PT, R13, 0x2d, PT ;  /* 0x0000002d0d00780c */ /* 0x000fc80003f25270 */
[----:B------:R-:W-:Y:S02]  /*4dd0*/  SEL R3, RZ, 0x1, P1 ;  /* 0x00000001ff037807 */ /* 0x000fe40000800000 */
[----:B------:R-:W-:Y:S02]  /*4de0*/  SEL R13, R13, RZ, P1 ;  /* 0x000000ff0d0d7207 */ /* 0x000fe40000800000 */
[----:B------:R-:W-:-:S03]  /*4df0*/  LOP3.LUT R6, R0, R3, RZ, 0x3c, !PT ;  /* 0x0000000300067212 */ /* 0x000fc600078e3cff */
[----:B------:R-:W-:Y:S01]  /*4e00*/  IMAD R8, R13, 0x8, R2 ;  /* 0x000000080d087824 */ /* 0x000fe200078e0202 */
[----:B------:R-:W-:Y:S01]  /*4e10*/  SHF.L.U32 R5, R6, 0x1f, RZ ;  /* 0x0000001f06057819 */ /* 0x000fe200000006ff */
[----:B0-----:R-:W-:Y:S06]  /*4e20*/  @!P0 BRA `(.L_x_84) ;  /* 0x0000001800a48947 */ /* 0x001fec0003800000 */
.L_x_136:
[----:B------:R-:W1:Y:S01]  /*4e30*/  SYNCS.PHASECHK.TRANS64.TRYWAIT P0, [R8+URZ], R5 ;  /* 0x00000005080075a7 */ /* 0x000e62000800017f */
[----:B------:R-:W-:-:S05]  /*4e40*/  VIADD R0, R13, 0x1 ;  /* 0x000000010d007836 */ /* 0x000fca0000000000 */
[----:B------:R-:W-:-:S04]  /*4e50*/  ISETP.NE.AND P1, PT, R0, 0x2d, PT ;  /* 0x0000002d0000780c */ /* 0x000fc80003f25270 */
[----:B------:R-:W-:Y:S02]  /*4e60*/  SEL R3, RZ, 0x1, P1 ;  /* 0x00000001ff037807 */ /* 0x000fe40000800000 */
[----:B0-----:R-:W-:Y:S02]  /*4e70*/  SEL R7, R0, RZ, P1 ;  /* 0x000000ff00077207 */ /* 0x001fe40000800000 */
[----:B------:R-:W-:-:S03]  /*4e80*/  LOP3.LUT R6, R6, R3, RZ, 0x3c, !PT ;  /* 0x0000000306067212 */ /* 0x000fc600078e3cff */
[----:B------:R-:W-:Y:S01]  /*4e90*/  IMAD R9, R7, 0x8, R2 ;  /* 0x0000000807097824 */ /* 0x000fe200078e0202 */
[----:B------:R-:W-:Y:S01]  /*4ea0*/  SHF.L.U32 R4, R6, 0x1f, RZ ;  /* 0x0000001f06047819 */ /* 0x000fe200000006ff */
[----:B-1----:R-:W-:Y:S06]  /*4eb0*/  @!P0 BRA `(.L_x_85) ;  /* 0x0000001800948947 */ /* 0x002fec0003800000 */
.L_x_137:
[----:B------:R-:W1:Y:S01]  /*4ec0*/  SYNCS.PHASECHK.TRANS64.TRYWAIT P0, [R9+URZ], R4 ;  /* 0x00000004090075a7 */ /* 0x000e62000800017f */
[----:B------:R-:W-:-:S05]  /*4ed0*/  VIADD R0, R7, 0x1 ;  /* 0x0000000107007836 */ /* 0x000fca0000000000 */
[----:B------:R-:W-:-:S04]  /*4ee0*/  ISETP.NE.AND P1, PT, R0, 0x2d, PT ;  /* 0x0000002d0000780c */ /* 0x000fc80003f25270 */
[----:B------:R-:W-:Y:S02]  /*4ef0*/  SEL R3, RZ, 0x1, P1 ;  /* 0x00000001ff037807 */ /* 0x000fe40000800000 */
[----:B------:R-:W-:Y:S02]  /*4f00*/  SEL R7, R0, RZ, P1 ;  /* 0x000000ff00077207 */ /* 0x000fe40000800000 */
[----:B------:R-:W-:-:S03]  /*4f10*/  LOP3.LUT R6, R6, R3, RZ, 0x3c, !PT ;  /* 0x0000000306067212 */ /* 0x000fc600078e3cff */
[----:B0-----:R-:W-:Y:S01]  /*4f20*/  IMAD R8, R7, 0x8, R2 ;  /* 0x0000000807087824 */ /* 0x001fe200078e0202 */
[----:B------:R-:W-:Y:S01]  /*4f30*/  SHF.L.U32 R5, R6, 0x1f, RZ ;  /* 0x0000001f06057819 */ /* 0x000fe200000006ff */
[----:B-1----:R-:W-:Y:S06]  /*4f40*/  @!P0 BRA `(.L_x_86) ;  /* 0x0000001800848947 */ /* 0x002fec0003800000 */
.L_x_138:
        /* <DEDUP_REMOVED lines=9> */
.L_x_139:
        /* <DEDUP_REMOVED lines=9> */
.L_x_140:
        /* <DEDUP_REMOVED lines=9> */
.L_x_141:
        /* <DEDUP_REMOVED lines=9> */
.L_x_142:
        /* <DEDUP_REMOVED lines=9> */
.L_x_143:
        /* <DEDUP_REMOVED lines=9> */
.L_x_144:
        /* <DEDUP_REMOVED lines=9> */
.L_x_145:
        /* <DEDUP_REMOVED lines=9> */
.L_x_146:
        /* <DEDUP_REMOVED lines=9> */
.L_x_147:
        /* <DEDUP_REMOVED lines=9> */
.L_x_148:
        /* <DEDUP_REMOVED lines=9> */
.L_x_149:
        /* <DEDUP_REMOVED lines=9> */
.L_x_150:
        /* <DEDUP_REMOVED lines=9> */
.L_x_151:
        /* <DEDUP_REMOVED lines=9> */
.L_x_152:
        /* <DEDUP_REMOVED lines=9> */
.L_x_153:
        /* <DEDUP_REMOVED lines=9> */
.L_x_154:
        /* <DEDUP_REMOVED lines=9> */
.L_x_155:
        /* <DEDUP_REMOVED lines=9> */
.L_x_156:
        /* <DEDUP_REMOVED lines=9> */
.L_x_157:
        /* <DEDUP_REMOVED lines=9> */
.L_x_158:
        /* <DEDUP_REMOVED lines=9> */
.L_x_159:
        /* <DEDUP_REMOVED lines=9> */
.L_x_160:
        /* <DEDUP_REMOVED lines=9> */
.L_x_161:
        /* <DEDUP_REMOVED lines=9> */
.L_x_162:
        /* <DEDUP_REMOVED lines=9> */
.L_x_163:
        /* <DEDUP_REMOVED lines=9> */
.L_x_164:
        /* <DEDUP_REMOVED lines=9> */
.L_x_165:
        /* <DEDUP_REMOVED lines=9> */
.L_x_166:
        /* <DEDUP_REMOVED lines=9> */
.L_x_167:
        /* <DEDUP_REMOVED lines=9> */
.L_x_168:
        /* <DEDUP_REMOVED lines=9> */
.L_x_169:
        /* <DEDUP_REMOVED lines=9> */
.L_x_170:
        /* <DEDUP_REMOVED lines=9> */
.L_x_171:
        /* <DEDUP_REMOVED lines=9> */
.L_x_172:
        /* <DEDUP_REMOVED lines=9> */
.L_x_173:
        /* <DEDUP_REMOVED lines=9> */
.L_x_174:
        /* <DEDUP_REMOVED lines=9> */
.L_x_175:
        /* <DEDUP_REMOVED lines=9> */
.L_x_176:
        /* <DEDUP_REMOVED lines=9> */
.L_x_177:
[----:B------:R-:W1:Y:S01]  /*6540*/  SYNCS.PHASECHK.TRANS64.TRYWAIT P0, [R9+URZ], R4 ;  /* 0x00000004090075a7 */ /* 0x000e62000800017f */
[----:B------:R-:W-:-:S05]  /*6550*/  VIADD R0, R7, 0x1 ;  /* 0x0000000107007836 */ /* 0x000fca0000000000 */
[----:B------:R-:W-:-:S04]  /*6560*/  ISETP.NE.AND P1, PT, R0, 0x2d, PT ;  /* 0x0000002d0000780c */ /* 0x000fc80003f25270 */
[----:B------:R-:W-:Y:S02]  /*6570*/  SEL R3, RZ, 0x1, P1 ;  /* 0x00000001ff037807 */ /* 0x000fe40000800000 */
[----:B------:R-:W-:Y:S02]  /*6580*/  SEL R7, R0, RZ, P1 ;  /* 0x000000ff00077207 */ /* 0x000fe40000800000 */
[----:B------:R-:W-:-:S03]  /*6590*/  LOP3.LUT R11, R6, R3, RZ, 0x3c, !PT ;  /* 0x00000003060b7212 */ /* 0x000fc600078e3cff */
[----:B------:R-:W-:Y:S01]  /*65a0*/  IMAD R6, R7, 0x8, R2 ;  /* 0x0000000807067824 */ /* 0x000fe200078e0202 */
[----:B0-----:R-:W-:Y:S01]  /*65b0*/  SHF.L.U32 R5, R11, 0x1f, RZ ;  /* 0x0000001f0b057819 */ /* 0x001fe200000006ff */
[----:B-1----:R-:W-:Y:S06]  /*65c0*/  @!P0 BRA `(.L_x_126) ;  /* 0x0000001000048947 */ /* 0x002fec0003800000 */
.L_x_178:
[----:B------:R-:W1:Y:S01]  /*65d0*/  SYNCS.PHASECHK.TRANS64.TRYWAIT P0, [R6+URZ], R5 ;  /* 0x00000005060075a7 */ /* 0x000e62000800017f */
[----:B------:R-:W-:-:S05]  /*65e0*/  VIADD R0, R7, 0x1 ;  /* 0x0000000107007836 */ /* 0x000fca0000000000 */
[----:B------:R-:W-:-:S04]  /*65f0*/  ISETP.NE.AND P1, PT, R0, 0x2d, PT ;  /* 0x0000002d0000780c */ /* 0x000fc80003f25270 */
[----:B0-----:R-:W-:Y:S02]  /*6600*/  SEL R4, RZ, 0x1, P1 ;  /* 0x00000001ff047807 */ /* 0x001fe40000800000 */
[----:B------:R-:W-:Y:S02]  /*6610*/  SEL R3, R0, RZ, P1 ;  /* 0x000000ff00037207 */ /* 0x000fe40000800000 */
[----:B------:R-:W-:Y:S01]  /*6620*/  LOP3.LUT R0, R11, R4, RZ, 0x3c, !PT ;  /* 0x000000040b007212 */ /* 0x000fe200078e3cff */
[----:B-1----:R-:W-:Y:S06]  /*6630*/  @!P0 BRA `(.L_x_127) ;  /* 0x0000000c00fc8947 */ /* 0x002fec0003800000 */
.L_x_179:
[----:B------:R-:W-:Y:S01]  /*6640*/  IMAD R3, R3, 0x8, R2 ;  /* 0x0000000803037824 */ /* 0x000fe200078e0202 */
[----:B------:R-:W-:-:S07]  /*6650*/  SHF.L.U32 R0, R0, 0x1f, RZ ;  /* 0x0000001f00007819 */ /* 0x000fce00000006ff */
.L_x_128:
[----:B-1----:R1:W2:Y:S02]  /*6660*/  SYNCS.PHASECHK.TRANS64.TRYWAIT P0, [R3+URZ], R0 ;  /* 0x00000000030075a7 */ /* 0x0022a4000800017f */
[----:B--2---:R-:W-:Y:S05]  /*6670*/  @!P0 NANOSLEEP.SYNCS 0x989680 ;  /* 0x009896800000895d */ /* 0x004fea0003900000 */
[----:B------:R-:W2:Y:S02]  /*6680*/  @!P0 SYNCS.PHASECHK.TRANS64 P0, [R3+URZ], R0 ;  /* 0x00000000030085a7 */ /* 0x000ea4000800007f */
[----:B--2---:R-:W-:Y:S05]  /*6690*/  @!P0 BRA `(.L_x_128) ;  /* 0xfffffffc00f08947 */ /* 0x004fea000383ffff */
.L_x_82:
[----:B------:R-:W-:Y:S05]  /*66a0*/  BSYNC B0 ;  /* 0x0000000000007941 */ /* 0x000fea0003800000 */
.L_x_81:
[----:B------:R-:W-:Y:S05]  /*66b0*/  EXIT ;  /* 0x000000000000794d */ /* 0x000fea0003800000 */
.L_x_18:
[----:B-1----:R1:W2:Y:S02]  /*66c0*/  SYNCS.PHASECHK.TRANS64.TRYWAIT P1, [R3+URZ], R0 ;  /* 0x00000000030075a7 */ /* 0x0022a4000802017f */
[----:B--2---:R-:W-:Y:S05]  /*66d0*/  @!P1 NANOSLEEP.SYNCS 0x989680 ;  /* 0x009896800000995d */ /* 0x004fea0003900000 */
[----:B------:R-:W2:Y:S02]  /*66e0*/  @!P1 SYNCS.PHASECHK.TRANS64 P1, [R3+URZ], R0 ;  /* 0x00000000030095a7 */ /* 0x000ea4000802007f */
[----:B--2---:R-:W-:Y:S05]  /*66f0*/  @!P1 BRA `(.L_x_18) ;  /* 0xfffffffc00f09947 */ /* 0x004fea000383ffff */
[----:B------:R-:W-:Y:S05]  /*6700*/  BRA `(.L_x_17) ;  /* 0xffffffb000c87947 */ /* 0x000fea000383ffff */
.L_x_23:
[----:B-1----:R-:W-:-:S04]  /*6710*/  IMAD.U32 R4, RZ, RZ, UR4 ;  /* 0x00000004ff047e24 */ /* 0x002fc8000f8e00ff */
[----:B------:R1:W2:Y:S03]  /*6720*/  SYNCS.PHASECHK.TRANS64.TRYWAIT P1, [R4+URZ], R3 ;  /* 0x00000003040075a7 */ /* 0x0002a6000802017f */
[----:B--2---:R-:W-:Y:S05]  /*6730*/  @!P1 NANOSLEEP.SYNCS 0x989680 ;  /* 0x009896800000995d */ /* 0x004fea0003900000 */
[----:B------:R-:W2:Y:S02]  /*6740*/  @!P1 SYNCS.PHASECHK.TRANS64 P1, [R4+URZ], R3 ;  /* 0x00000003040095a7 */ /* 0x000ea4000802007f */
[----:B--2---:R-:W-:Y:S05]  /*6750*/  @!P1 BRA `(.L_x_23) ;  /* 0xfffffffc00ec9947 */ /* 0x004fea000383ffff */
[----:B------:R-:W-:Y:S05]  /*6760*/  BRA `(.L_x_22) ;  /* 0xffffffb4002c7947 */ /* 0x000fea000383ffff */
.L_x_68:
[----:B------:R-:W-:Y:S01]  /*6770*/  BSSY B1, `(.L_x_129) ;  /* 0x0000006000017945 */ /* 0x000fe20003800000 */
[----:B------:R-:W-:-:S07]  /*6780*/  IMAD.MOV.U32 R15, RZ, RZ, -0x1 ;  /* 0xffffffffff0f7424 */ /* 0x000fce00078e00ff */
[----:B------:R-:W-:Y:S05]  /*6790*/  WARPSYNC.COLLECTIVE R15, `(.L_x_130) ;  /* 0x000000000f0c7348 */ /* 0x000fea0003c00000 */
[----:B------:R-:W-:Y:S02]  /*67a0*/  ELECT P6, UR62, PT ;  /* 0x00000000003e782f */ /* 0x000fe400038c0000 */
[----:B------:R-:W-:Y:S01]  /*67b0*/  MOV R14, UR62 ;  /* 0x0000003e000e7c02 */ /* 0x000fe20008000f00 */
[----:B------:R-:W-:Y:S10]  /*67c0*/  ENDCOLLECTIVE ;  /* 0x000000000000791b */ /* 0x000ff40003800000 */
.L_x_130:
[----:B------:R-:W-:Y:S05]  /*67d0*/  BSYNC B1 ;  /* 0x0000000000017941 */ /* 0x000fea0003800000 */
.L_x_129:
[----:B------:R-:W-:Y:S05]  /*67e0*/  BRA `(.L_x_131) ;  /* 0xffffffd800787947 */ /* 0x000fea000383ffff */
.L_x_71:
[----:B-1----:R1:W2:Y:S02]  /*67f0*/  SYNCS.PHASECHK.TRANS64.TRYWAIT P1, [R9+URZ+0x168], R6 ;  /* 0x00016806090075a7 */ /* 0x0022a4000802017f */
[----:B--2---:R-:W-:Y:S05]  /*6800*/  @!P1 NANOSLEEP.SYNCS 0x989680 ;  /* 0x009896800000995d */ /* 0x004fea0003900000 */
[----:B------:R-:W2:Y:S02]  /*6810*/  @!P1 SYNCS.PHASECHK.TRANS64 P1, [R9+URZ+0x168], R6 ;  /* 0x00016806090095a7 */ /* 0x000ea4000802007f */
[----:B--2---:R-:W-:Y:S05]  /*6820*/  @!P1 BRA `(.L_x_71) ;  /* 0xfffffffc00f09947 */ /* 0x004fea000383ffff */
[----:B------:R-:W-:Y:S05]  /*6830*/  BRA `(.L_x_132) ;  /* 0xffffffd800ac7947 */ /* 0x000fea000383ffff */
.L_x_80:
[----:B------:R-:W-:Y:S01]  /*6840*/  BSSY B0, `(.L_x_133) ;  /* 0x0000006000007945 */ /* 0x000fe20003800000 */
[----:B------:R-:W-:-:S07]  /*6850*/  IMAD.MOV.U32 R15, RZ, RZ, -0x1 ;  /* 0xffffffffff0f7424 */ /* 0x000fce00078e00ff */
[----:B------:R-:W-:Y:S05]  /*6860*/  WARPSYNC.COLLECTIVE R15, `(.L_x_134) ;  /* 0x000000000f0c7348 */ /* 0x000fea0003c00000 */
[----:B------:R-:W-:Y:S02]  /*6870*/  ELECT P6, UR62, PT ;  /* 0x00000000003e782f */ /* 0x000fe400038c0000 */
[----:B------:R-:W-:Y:S01]  /*6880*/  MOV R14, UR62 ;  /* 0x0000003e000e7c02 */ /* 0x000fe20008000f00 */
[----:B------:R-:W-:Y:S10]  /*6890*/  ENDCOLLECTIVE ;  /* 0x000000000000791b */ /* 0x000ff40003800000 */
.L_x_134:
[----:B------:R-:W-:Y:S05]  /*68a0*/  BSYNC B0 ;  /* 0x0000000000007941 */ /* 0x000fea0003800000 */
.L_x_133:
[----:B------:R-:W-:Y:S05]  /*68b0*/  BRA `(.L_x_135) ;  /* 0xffffffe400087947 */ /* 0x000fea000383ffff */
.L_x_84:
[----:B0-----:R0:W1:Y:S02]  /*68c0*/  SYNCS.PHASECHK.TRANS64.TRYWAIT P0, [R7+URZ], R4 ;  /* 0x00000004070075a7 */ /* 0x001064000800017f */
[----:B-1----:R-:W-:Y:S05]  /*68d0*/  @!P0 NANOSLEEP.SYNCS 0x989680 ;  /* 0x009896800000895d */ /* 0x002fea0003900000 */
[----:B------:R-:W1:Y:S02]  /*68e0*/  @!P0 SYNCS.PHASECHK.TRANS64 P0, [R7+URZ], R4 ;  /* 0x00000004070085a7 */ /* 0x000e64000800007f */
[----:B-1----:R-:W-:Y:S05]  /*68f0*/  @!P0 BRA `(.L_x_84) ;  /* 0xfffffffc00f08947 */ /* 0x002fea000383ffff */
[----:B------:R-:W-:Y:S05]  /*6900*/  BRA `(.L_x_136) ;  /* 0xffffffe400487947 */ /* 0x000fea000383ffff */
.L_x_85:
[----:B0-----:R0:W1:Y:S02]  /*6910*/  SYNCS.PHASECHK.TRANS64.TRYWAIT P0, [R8+URZ], R5 ;  /* 0x00000005080075a7 */ /* 0x001064000800017f */
[----:B-1----:R-:W-:Y:S05]  /*6920*/  @!P0 NANOSLEEP.SYNCS 0x989680 ;  /* 0x009896800000895d */ /* 0x002fea0003900000 */
[----:B------:R-:W1:Y:S02]  /*6930*/  @!P0 SYNCS.PHASECHK.TRANS64 P0, [R8+URZ], R5 ;  /* 0x00000005080085a7 */ /* 0x000e64000800007f */
[----:B-1----:R-:W-:Y:S05]  /*6940*/  @!P0 BRA `(.L_x_85) ;  /* 0xfffffffc00f08947 */ /* 0x002fea000383ffff */
[----:B------:R-:W-:Y:S05]  /*6950*/  BRA `(.L_x_137) ;  /* 0xffffffe400587947 */ /* 0x000fea000383ffff */
.L_x_86:
[----:B0-----:R0:W1:Y:S02]  /*6960*/  SYNCS.PHASECHK.TRANS64.TRYWAIT P0, [R9+URZ], R4 ;  /* 0x00000004090075a7 */ /* 0x001064000800017f */
[----:B-1----:R-:W-:Y:S05]  /*6970*/  @!P0 NANOSLEEP.SYNCS 0x989680 ;  /* 0x009896800000895d */ /* 0x002fea0003900000 */
[----:B------:R-:W1:Y:S02]  /*6980*/  @!P0 SYNCS.PHASECHK.TRANS64 P0, [R9+URZ], R4 ;  /* 0x00000004090085a7 */ /* 0x000e64000800007f */
[----:B-1----:R-:W-:Y:S05]  /*6990*/  @!P0 BRA `(.L_x_86) ;  /* 0xfffffffc00f08947 */ /* 0x002fea000383ffff */
[----:B------:R-:W-:Y:S05]  /*69a0*/  BRA `(.L_x_138) ;  /* 0xffffffe400687947 */ /* 0x000fea000383ffff */
.L_x_87:
[----:B0-----:R0:W1:Y:S02]  /*69b0*/  SYNCS.PHASECHK.TRANS64.TRYWAIT P0, [R8+URZ], R5 ;  /* 0x00000005080075a7 */ /* 0x001064000800017f */
[----:B-1----:R-:W-:Y:S05]  /*69c0*/  @!P0 NANOSLEEP.SYNCS 0x989680 ;  /* 0x009896800000895d */ /* 0x002fea0003900000 */
[----:B------:R-:W1:Y:S02]  /*69d0*/  @!P0 SYNCS.PHASECHK.TRANS64 P0, [R8+URZ], R5 ;  /* 0x00000005080085a7 */ /* 0x000e64000800007f */
[----:B-1----:R-:W-:Y:S05]  /*69e0*/  @!P0 BRA `(.L_x_87) ;  /* 0xfffffffc00f08947 */ /* 0x002fea000383ffff */
[----:B------:R-:W-:Y:S05]  /*69f0*/  BRA `(.L_x_139) ;  /* 0xffffffe400787947 */ /* 0x000fea000383ffff */
.L_x_88:
[----:B0-----:R0:W1:Y:S02]  /*6a00*/  SYNCS.PHASECHK.TRANS64.TRYWAIT P0, [R9+URZ], R4 ;  /* 0x00000004090075a7 */ /* 0x001064000800017f */
[----:B-1----:R-:W-:Y:S05]  /*6a10*/  @!P0 NANOSLEEP.SYNCS 0x989680 ;  /* 0x009896800000895d */ /* 0x002fea0003900000 */
[----:B------:R-:W1:Y:S02]  /*6a20*/  @!P0 SYNCS.PHASECHK.TRANS64 P0, [R9+URZ], R4 ;  /* 0x00000004090085a7 */ /* 0x000e64000800007f */
[----:B-1----:R-:W-:Y:S05]  /*6a30*/  @!P0 BRA `(.L_x_88) ;  /* 0xfffffffc00f08947 */ /* 0x002fea000383ffff */
[----:B------:R-:W-:Y:S05]  /*6a40*/  BRA `(.L_x_140) ;  /* 0xffffffe400887947 */ /* 0x000fea000383ffff */
.L_x_89:
[----:B0-----:R0:W1:Y:S02]  /*6a50*/  SYNCS.PHASECHK.TRANS64.TRYWAIT P0, [R8+URZ], R5 ;  /* 0x00000005080075a7 */ /* 0x001064000800017f */
[----:B-1----:R-:W-:Y:S05]  /*6a60*/  @!P0 NANOSLEEP.SYNCS 0x989680 ;  /* 0x009896800000895d */ /* 0x002fea0003900000 */
[----:B------:R-:W1:Y:S02]  /*6a70*/  @!P0 SYNCS.PHASECHK.TRANS64 P0, [R8+URZ], R5 ;  /* 0x00000005080085a7 */ /* 0x000e64000800007f */
[----:B-1----:R-:W-:Y:S05]  /*6a80*/  @!P0 BRA `(.L_x_89) ;  /* 0xfffffffc00f08947 */ /* 0x002fea000383ffff */
[----:B------:R-:W-:Y:S05]  /*6a90*/  BRA `(.L_x_141) ;  /* 0xffffffe400987947 */ /* 0x000fea000383ffff */
.L_x_90:
[----:B0-----:R0:W1:Y:S02]  /*6aa0*/  SYNCS.PHASECHK.TRANS64.TRYWAIT P0, [R9+URZ], R4 ;  /* 0x00000004090075a7 */ /* 0x001064000800017f */
[----:B-1----:R-:W-:Y:S05]  /*6ab0*/  @!P0 NANOSLEEP.SYNCS 0x989680 ;  /* 0x009896800000895d */ /* 0x002fea0003900000 */
[----:B------:R-:W1:Y:S02]  /*6ac0*/  @!P0 SYNCS.PHASECHK.TRANS64 P0, [R9+URZ], R4 ;  /* 0x00000004090085a7 */ /* 0x000e64000800007f */
[----:B-1----:R-:W-:Y:S05]  /*6ad0*/  @!P0 BRA `(.L_x_90) ;  /* 0xfffffffc00f08947 */ /* 0x002fea000383ffff */
[----:B------:R-:W-:Y:S05]  /*6ae0*/  BRA `(.L_x_142) ;  /* 0xffffffe400a87947 */ /* 0x000fea000383ffff */
.L_x_91:
[----:B0-----:R0:W1:Y:S02]  /*6af0*/  SYNCS.PHASECHK.TRANS64.TRYWAIT P0, [R8+URZ], R5 ;  /* 0x00000005080075a7 */ /* 0x001064000800017f */
[----:B-1----:R-:W-:Y:S05]  /*6b00*/  @!P0 NANOSLEEP.SYNCS 0x989680 ;  /* 0x009896800000895d */ /* 0x002fea0003900000 */
[----:B------:R-:W1:Y:S02]  /*6b10*/  @!P0 SYNCS.PHASECHK.TRANS64 P0, [R8+URZ], R5 ;  /* 0x00000005080085a7 */ /* 0x000e64000800007f */
[----:B-1----:R-:W-:Y:S05]  /*6b20*/  @!P0 BRA `(.L_x_91) ;  /* 0xfffffffc00f08947 */ /* 0x002fea000383ffff */
[----:B------:R-:W-:Y:S05]  /*6b30*/  BRA `(.L_x_143) ;  /* 0xffffffe400b87947 */ /* 0x000fea000383ffff */
.L_x_92:
[----:B0-----:R0:W1:Y:S02]  /*6b40*/  SYNCS.PHASECHK.TRANS64.TRYWAIT P0, [R9+URZ], R4 ;  /* 0x00000004090075a7 */ /* 0x001064000800017f */
[----:B-1----:R-:W-:Y:S05]  /*6b50*/  @!P0 NANOSLEEP.SYNCS 0x989680 ;  /* 0x009896800000895d */ /* 0x002fea0003900000 */
[----:B------:R-:W1:Y:S02]  /*6b60*/  @!P0 SYNCS.PHASECHK.TRANS64 P0, [R9+URZ], R4 ;  /* 0x00000004090085a7 */ /* 0x000e64000800007f */
[----:B-1----:R-:W-:Y:S05]  /*6b70*/  @!P0 BRA `(.L_x_92) ;  /* 0xfffffffc00f08947 */ /* 0x002fea000383ffff */
[----:B------:R-:W-:Y:S05]  /*6b80*/  BRA `(.L_x_144) ;  /* 0xffffffe400c87947 */ /* 0x000fea000383ffff */
.L_x_93:
[----:B0-----:R0:W1:Y:S02]  /*6b90*/  SYNCS.PHASECHK.TRANS64.TRYWAIT P0, [R8+URZ], R5 ;  /* 0x00000005080075a7 */ /* 0x001064000800017f */
[----:B-1----:R-:W-:Y:S05]  /*6ba0*/  @!P0 NANOSLEEP.SYNCS 0x989680 ;  /* 0x009896800000895d */ /* 0x002fea0003900000 */
[----:B------:R-:W1:Y:S02]  /*6bb0*/  @!P0 SYNCS.PHASECHK.TRANS64 P0, [R8+URZ], R5 ;  /* 0x00000005080085a7 */ /* 0x000e64000800007f */
[----:B-1----:R-:W-:Y:S05]  /*6bc0*/  @!P0 BRA `(.L_x_93) ;  /* 0xfffffffc00f08947 */ /* 0x002fea000383ffff */
[----:B------:R-:W-:Y:S05]  /*6bd0*/  BRA `(.L_x_145) ;  /* 0xffffffe400d87947 */ /* 0x000fea000383ffff */
.L_x_94:
[----:B0-----:R0:W1:Y:S02]  /*6be0*/  SYNCS.PHASECHK.TRANS64.TRYWAIT P0, [R9+URZ], R4 ;  /* 0x00000004090075a7 */ /* 0x001064000800017f */
[----:B-1----:R-:W-:Y:S05]  /*6bf0*/  @!P0 NANOSLEEP.SYNCS 0x989680 ;  /* 0x009896800000895d */ /* 0x002fea0003900000 */
[----:B------:R-:W1:Y:S02]  /*6c00*/  @!P0 SYNCS.PHASECHK.TRANS64 P0, [R9+URZ], R4 ;  /* 0x00000004090085a7 */ /* 0x000e64000800007f */
[----:B-1----:R-:W-:Y:S05]  /*6c10*/  @!P0 BRA `(.L_x_94) ;  /* 0xfffffffc00f08947 */ /* 0x002fea000383ffff */
[----:B------:R-:W-:Y:S05]  /*6c20*/  BRA `(.L_x_146) ;  /* 0xffffffe400e87947 */ /* 0x000fea000383ffff */
.L_x_95:
[----:B0-----:R0:W1:Y:S02]  /*6c30*/  SYNCS.PHASECHK.TRANS64.TRYWAIT P0, [R8+URZ], R5 ;  /* 0x00000005080075a7 */ /* 0x001064000800017f */
[----:B-1----:R-:W-:Y:S05]  /*6c40*/  @!P0 NANOSLEEP.SYNCS 0x989680 ;  /* 0x009896800000895d */ /* 0x002fea0003900000 */
[----:B------:R-:W1:Y:S02]  /*6c50*/  @!P0 SYNCS.PHASECHK.TRANS64 P0, [R8+URZ], R5 ;  /* 0x00000005080085a7 */ /* 0x000e64000800007f */
[----:B-1----:R-:W-:Y:S05]  /*6c60*/  @!P0 BRA `(.L_x_95) ;  /* 0xfffffffc00f08947 */ /* 0x002fea000383ffff */
[----:B------:R-:W-:Y:S05]  /*6c70*/  BRA `(.L_x_147) ;  /* 0xffffffe400f87947 */ /* 0x000fea000383ffff */
.L_x_96:
[----:B0-----:R0:W1:Y:S02]  /*6c80*/  SYNCS.PHASECHK.TRANS64.TRYWAIT P0, [R9+URZ], R4 ;  /* 0x00000004090075a7 */ /* 0x001064000800017f */
[----:B-1----:R-:W-:Y:S05]  /*6c90*/  @!P0 NANOSLEEP.SYNCS 0x989680 ;  /* 0x009896800000895d */ /* 0x002fea0003900000 */
[----:B------:R-:W1:Y:S02]  /*6ca0*/  @!P0 SYNCS.PHASECHK.TRANS64 P0, [R9+URZ], R4 ;  /* 0x00000004090085a7 */ /* 0x000e64000800007f */
[----:B-1----:R-:W-:Y:S05]  /*6cb0*/  @!P0 BRA `(.L_x_96) ;  /* 0xfffffffc00f08947 */ /* 0x002fea000383ffff */
[----:B------:R-:W-:Y:S05]  /*6cc0*/  BRA `(.L_x_148) ;  /* 0xffffffe800087947 */ /* 0x000fea000383ffff */
.L_x_97:
[----:B0-----:R0:W1:Y:S02]  /*6cd0*/  SYNCS.PHASECHK.TRANS64.TRYWAIT P0, [R8+URZ], R5 ;  /* 0x00000005080075a7 */ /* 0x001064000800017f */
[----:B-1----:R-:W-:Y:S05]  /*6ce0*/  @!P0 NANOSLEEP.SYNCS 0x989680 ;  /* 0x009896800000895d */ /* 0x002fea0003900000 */
[----:B------:R-:W1:Y:S02]  /*6cf0*/  @!P0 SYNCS.PHASECHK.TRANS64 P0, [R8+URZ], R5 ;  /* 0x00000005080085a7 */ /* 0x000e64000800007f */
[----:B-1----:R-:W-:Y:S05]  /*6d00*/  @!P0 BRA `(.L_x_97) ;  /* 0xfffffffc00f08947 */ /* 0x002fea000383ffff */
[----:B------:R-:W-:Y:S05]  /*6d10*/  BRA `(.L_x_149) ;  /* 0xffffffe800187947 */ /* 0x000fea000383ffff */
.L_x_98:
[----:B0-----:R0:W1:Y:S02]  /*6d20*/  SYNCS.PHASECHK.TRANS64.TRYWAIT P0, [R9+URZ], R4 ;  /* 0x00000004090075a7 */ /* 0x001064000800017f */
[----:B-1----:R-:W-:Y:S05]  /*6d30*/  @!P0 NANOSLEEP.SYNCS 0x989680 ;  /* 0x009896800000895d */ /* 0x002fea0003900000 */
[----:B------:R-:W1:Y:S02]  /*6d40*/  @!P0 SYNCS.PHASECHK.TRANS64 P0, [R9+URZ], R4 ;  /* 0x00000004090085a7 */ /* 0x000e64000800007f */
[----:B-1----:R-:W-:Y:S05]  /*6d50*/  @!P0 BRA `(.L_x_98) ;  /* 0xfffffffc00f08947 */ /* 0x002fea000383ffff */
[----:B------:R-:W-:Y:S05]  /*6d60*/  BRA `(.L_x_150) ;  /* 0xffffffe800287947 */ /* 0x000fea000383ffff */
.L_x_99:
[----:B0-----:R0:W1:Y:S02]  /*6d70*/  SYNCS.PHASECHK.TRANS64.TRYWAIT P0, [R8+URZ], R5 ;  /* 0x00000005080075a7 */ /* 0x001064000800017f */
[----:B-1----:R-:W-:Y:S05]  /*6d80*/  @!P0 NANOSLEEP.SYNCS 0x989680 ;  /* 0x009896800000895d */ /* 0x002fea0003900000 */
[----:B------:R-:W1:Y:S02]  /*6d90*/  @!P0 SYNCS.PHASECHK.TRANS64 P0, [R8+URZ], R5 ;  /* 0x00000005080085a7 */ /* 0x000e64000800007f */
[----:B-1----:R-:W-:Y:S05]  /*6da0*/  @!P0 BRA `(.L_x_99) ;  /* 0xfffffffc00f08947 */ /* 0x002fea000383ffff */
[----:B------:R-:W-:Y:S05]  /*6db0*/  BRA `(.L_x_151) ;  /* 0xffffffe800387947 */ /* 0x000fea000383ffff */
.L_x_100:
[----:B0-----:R0:W1:Y:S02]  /*6dc0*/  SYNCS.PHASECHK.TRANS64.TRYWAIT P0, [R9+URZ], R4 ;  /* 0x00000004090075a7 */ /* 0x001064000800017f */
[----:B-1----:R-:W-:Y:S05]  /*6dd0*/  @!P0 NANOSLEEP.SYNCS 0x989680 ;  /* 0x009896800000895d */ /* 0x002fea0003900000 */
[----:B------:R-:W1:Y:S02]  /*6de0*/  @!P0 SYNCS.PHASECHK.TRANS64 P0, [R9+URZ], R4 ;  /* 0x00000004090085a7 */ /* 0x000e64000800007f */
[----:B-1----:R-:W-:Y:S05]  /*6df0*/  @!P0 BRA `(.L_x_100) ;  /* 0xfffffffc00f08947 */ /* 0x002fea000383ffff */
[----:B------:R-:W-:Y:S05]  /*6e00*/  BRA `(.L_x_152) ;  /* 0xffffffe800487947 */ /* 0x000fea000383ffff */
.L_x_101:
[----:B0-----:R0:W1:Y:S02]  /*6e10*/  SYNCS.PHASECHK.TRANS64.TRYWAIT P0, [R8+URZ], R5 ;  /* 0x00000005080075a7 */ /* 0x001064000800017f */
[----:B-1----:R-:W-:Y:S05]  /*6e20*/  @!P0 NANOSLEEP.SYNCS 0x989680 ;  /* 0x009896800000895d */ /* 0x002fea0003900000 */
[----:B------:R-:W1:Y:S02]  /*6e30*/  @!P0 SYNCS.PHASECHK.TRANS64 P0, [R8+URZ], R5 ;  /* 0x00000005080085a7 */ /* 0x000e64000800007f */
[----:B-1----:R-:W-:Y:S05]  /*6e40*/  @!P0 BRA `(.L_x_101) ;  /* 0xfffffffc00f08947 */ /* 0x002fea000383ffff */
[----:B------:R-:W-:Y:S05]  /*6e50*/  BRA `(.L_x_153) ;  /* 0xffffffe800587947 */ /* 0x000fea000383ffff */
.L_x_102:
[----:B0-----:R0:W1:Y:S02]  /*6e60*/  SYNCS.PHASECHK.TRANS64.TRYWAIT P0, [R9+URZ], R4 ;  /* 0x00000004090075a7 */ /* 0x001064000800017f */
[----:B-1----:R-:W-:Y:S05]  /*6e70*/  @!P0 NANOSLEEP.SYNCS 0x989680 ;  /* 0x009896800000895d */ /* 0x002fea0003900000 */
[----:B------:R-:W1:Y:S02]  /*6e80*/  @!P0 SYNCS.PHASECHK.TRANS64 P0, [R9+URZ], R4 ;  /* 0x00000004090085a7 */ /* 0x000e64000800007f */
[----:B-1----:R-:W-:Y:S05]  /*6e90*/  @!P0 BRA `(.L_x_102) ;  /* 0xfffffffc00f08947 */ /* 0x002fea000383ffff */
[----:B------:R-:W-:Y:S05]  /*6ea0*/  BRA `(.L_x_154) ;  /* 0xffffffe800687947 */ /* 0x000fea000383ffff */
.L_x_103:
[----:B0-----:R0:W1:Y:S02]  /*6eb0*/  SYNCS.PHASECHK.TRANS64.TRYWAIT P0, [R8+URZ], R5 ;  /* 0x00000005080075a7 */ /* 0x001064000800017f */
[----:B-1----:R-:W-:Y:S05]  /*6ec0*/  @!P0 NANOSLEEP.SYNCS 0x989680 ;  /* 0x009896800000895d */ /* 0x002fea0003900000 */
[----:B------:R-:W1:Y:S02]  /*6ed0*/  @!P0 SYNCS.PHASECHK.TRANS64 P0, [R8+URZ], R5 ;  /* 0x00000005080085a7 */ /* 0x000e64000800007f */
[----:B-1----:R-:W-:Y:S05]  /*6ee0*/  @!P0 BRA `(.L_x_103) ;  /* 0xfffffffc00f08947 */ /* 0x002fea000383ffff */
[----:B------:R-:W-:Y:S05]  /*6ef0*/  BRA `(.L_x_155) ;  /* 0xffffffe800787947 */ /* 0x000fea000383ffff */
.L_x_104:
[----:B0-----:R0:W1:Y:S02]  /*6f00*/  SYNCS.PHASECHK.TRANS64.TRYWAIT P0, [R9+URZ], R4 ;  /* 0x00000004090075a7 */ /* 0x001064000800017f */
[----:B-1----:R-:W-:Y:S05]  /*6f10*/  @!P0 NANOSLEEP.SYNCS 0x989680 ;  /* 0x009896800000895d */ /* 0x002fea0003900000 */
[----:B------:R-:W1:Y:S02]  /*6f20*/  @!P0 SYNCS.PHASECHK.TRANS64 P0, [R9+URZ], R4 ;  /* 0x00000004090085a7 */ /* 0x000e64000800007f */
[----:B-1----:R-:W-:Y:S05]  /*6f30*/  @!P0 BRA `(.L_x_104) ;  /* 0xfffffffc00f08947 */ /* 0x002fea000383ffff */
[----:B------:R-:W-:Y:S05]  /*6f40*/  BRA `(.L_x_156) ;  /* 0xffffffe800887947 */ /* 0x000fea000383ffff */
.L_x_105:
[----:B0-----:R0:W1:Y:S02]  /*6f50*/  SYNCS.PHASECHK.TRANS64.TRYWAIT P0, [R8+URZ], R5 ;  /* 0x00000005080075a7 */ /* 0x001064000800017f */
[----:B-1----:R-:W-:Y:S05]  /*6f60*/  @!P0 NANOSLEEP.SYNCS 0x989680 ;  /* 0x009896800000895d */ /* 0x002fea0003900000 */
[----:B------:R-:W1:Y:S02]  /*6f70*/  @!P0 SYNCS.PHASECHK.TRANS64 P0, [R8+URZ], R5 ;  /* 0x00000005080085a7 */ /* 0x000e64000800007f */
[----:B-1----:R-:W-:Y:S05]  /*6f80*/  @!P0 BRA `(.L_x_105) ;  /* 0xfffffffc00f08947 */ /* 0x002fea000383ffff */
[----:B------:R-:W-:Y:S05]  /*6f90*/  BRA `(.L_x_157) ;  /* 0xffffffe800987947 */ /* 0x000fea000383ffff */
.L_x_106:
[----:B0-----:R0:W1:Y:S02]  /*6fa0*/  SYNCS.PHASECHK.TRANS64.TRYWAIT P0, [R9+URZ], R4 ;  /* 0x00000004090075a7 */ /* 0x001064000800017f */
[----:B-1----:R-:W-:Y:S05]  /*6fb0*/  @!P0 NANOSLEEP.SYNCS 0x989680 ;  /* 0x009896800000895d */ /* 0x002fea0003900000 */
[----:B------:R-:W1:Y:S02]  /*6fc0*/  @!P0 SYNCS.PHASECHK.TRANS64 P0, [R9+URZ], R4 ;  /* 0x00000004090085a7 */ /* 0x000e64000800007f */
[----:B-1----:R-:W-:Y:S05]  /*6fd0*/  @!P0 BRA `(.L_x_106) ;  /* 0xfffffffc00f08947 */ /* 0x002fea000383ffff */
[----:B------:R-:W-:Y:S05]  /*6fe0*/  BRA `(.L_x_158) ;  /* 0xffffffe800a87947 */ /* 0x000fea000383ffff */
.L_x_107:
[----:B0-----:R0:W1:Y:S02]  /*6ff0*/  SYNCS.PHASECHK.TRANS64.TRYWAIT P0, [R8+URZ], R5 ;  /* 0x00000005080075a7 */ /* 0x001064000800017f */
[----:B-1----:R-:W-:Y:S05]  /*7000*/  @!P0 NANOSLEEP.SYNCS 0x989680 ;  /* 0x009896800000895d */ /* 0x002fea0003900000 */
[----:B------:R-:W1:Y:S02]  /*7010*/  @!P0 SYNCS.PHASECHK.TRANS64 P0, [R8+URZ], R5 ;  /* 0x00000005080085a7 */ /* 0x000e64000800007f */
[----:B-1----:R-:W-:Y:S05]  /*7020*/  @!P0 BRA `(.L_x_107) ;  /* 0xfffffffc00f08947 */ /* 0x002fea000383ffff */
[----:B------:R-:W-:Y:S05]  /*7030*/  BRA `(.L_x_159) ;  /* 0xffffffe800b87947 */ /* 0x000fea000383ffff */
.L_x_108:
[----:B0-----:R0:W1:Y:S02]  /*7040*/  SYNCS.PHASECHK.TRANS64.TRYWAIT P0, [R9+URZ], R4 ;  /* 0x00000004090075a7 */ /* 0x001064000800017f */
[----:B-1----:R-:W-:Y:S05]  /*7050*/  @!P0 NANOSLEEP.SYNCS 0x989680 ;  /* 0x009896800000895d */ /* 0x002fea0003900000 */
[----:B------:R-:W1:Y:S02]  /*7060*/  @!P0 SYNCS.PHASECHK.TRANS64 P0, [R9+URZ], R4 ;  /* 0x00000004090085a7 */ /* 0x000e64000800007f */
[----:B-1----:R-:W-:Y:S05]  /*7070*/  @!P0 BRA `(.L_x_108) ;  /* 0xfffffffc00f08947 */ /* 0x002fea000383ffff */
[----:B------:R-:W-:Y:S05]  /*7080*/  BRA `(.L_x_160) ;  /* 0xffffffe800c87947 */ /* 0x000fea000383ffff */
.L_x_109:
[----:B0-----:R0:W1:Y:S02]  /*7090*/  SYNCS.PHASECHK.TRANS64.TRYWAIT P0, [R8+URZ], R5 ;  /* 0x00000005080075a7 */ /* 0x001064000800017f */
[----:B-1----:R-:W-:Y:S05]  /*70a0*/  @!P0 NANOSLEEP.SYNCS 0x989680 ;  /* 0x009896800000895d */ /* 0x002fea0003900000 */
[----:B------:R-:W1:Y:S02]  /*70b0*/  @!P0 SYNCS.PHASECHK.TRANS64 P0, [R8+URZ], R5 ;  /* 0x00000005080085a7 */ /* 0x000e64000800007f */
[----:B-1----:R-:W-:Y:S05]  /*70c0*/  @!P0 BRA `(.L_x_109) ;  /* 0xfffffffc00f08947 */ /* 0x002fea000383ffff */
[----:B------:R-:W-:Y:S05]  /*70d0*/  BRA `(.L_x_161) ;  /* 0xffffffe800d87947 */ /* 0x000fea000383ffff */
.L_x_110:
[----:B0-----:R0:W1:Y:S02]  /*70e0*/  SYNCS.PHASECHK.TRANS64.TRYWAIT P0, [R9+URZ], R4 ;  /* 0x00000004090075a7 */ /* 0x001064000800017f */
[----:B-1----:R-:W-:Y:S05]  /*70f0*/  @!P0 NANOSLEEP.SYNCS 0x989680 ;  /* 0x009896800000895d */ /* 0x002fea0003900000 */
[----:B------:R-:W1:Y:S02]  /*7100*/  @!P0 SYNCS.PHASECHK.TRANS64 P0, [R9+URZ], R4 ;  /* 0x00000004090085a7 */ /* 0x000e64000800007f */
[----:B-1----:R-:W-:Y:S05]  /*7110*/  @!P0 BRA `(.L_x_110) ;  /* 0xfffffffc00f08947 */ /* 0x002fea000383ffff */
[----:B------:R-:W-:Y:S05]  /*7120*/  BRA `(.L_x_162) ;  /* 0xffffffe800e87947 */ /* 0x000fea000383ffff */
.L_x_111:
[----:B0-----:R0:W1:Y:S02]  /*7130*/  SYNCS.PHASECHK.TRANS64.TRYWAIT P0, [R8+URZ], R5 ;  /* 0x00000005080075a7 */ /* 0x001064000800017f */
[----:B-1----:R-:W-:Y:S05]  /*7140*/  @!P0 NANOSLEEP.SYNCS 0x989680 ;  /* 0x009896800000895d */ /* 0x002fea0003900000 */
[----:B------:R-:W1:Y:S02]  /*7150*/  @!P0 SYNCS.PHASECHK.TRANS64 P0, [R8+URZ], R5 ;  /* 0x00000005080085a7 */ /* 0x000e64000800007f */
[----:B-1----:R-:W-:Y:S05]  /*7160*/  @!P0 BRA `(.L_x_111) ;  /* 0xfffffffc00f08947 */ /* 0x002fea000383ffff */
[----:B------:R-:W-:Y:S05]  /*7170*/  BRA `(.L_x_163) ;  /* 0xffffffe800f87947 */ /* 0x000fea000383ffff */
.L_x_112:
[----:B0-----:R0:W1:Y:S02]  /*7180*/  SYNCS.PHASECHK.TRANS64.TRYWAIT P0, [R9+URZ], R4 ;  /* 0x00000004090075a7 */ /* 0x001064000800017f */
[----:B-1----:R-:W-:Y:S05]  /*7190*/  @!P0 NANOSLEEP.SYNCS 0x989680 ;  /* 0x009896800000895d */ /* 0x002fea0003900000 */
[----:B------:R-:W1:Y:S02]  /*71a0*/  @!P0 SYNCS.PHASECHK.TRANS64 P0, [R9+URZ], R4 ;  /* 0x00000004090085a7 */ /* 0x000e64000800007f */
[----:B-1----:R-:W-:Y:S05]  /*71b0*/  @!P0 BRA `(.L_x_112) ;  /* 0xfffffffc00f08947 */ /* 0x002fea000383ffff */
[----:B------:R-:W-:Y:S05]  /*71c0*/  BRA `(.L_x_164) ;  /* 0xffffffec00087947 */ /* 0x000fea000383ffff */
.L_x_113:
[----:B0-----:R0:W1:Y:S02]  /*71d0*/  SYNCS.PHASECHK.TRANS64.TRYWAIT P0, [R8+URZ], R5 ;  /* 0x00000005080075a7 */ /* 0x001064000800017f */
[----:B-1----:R-:W-:Y:S05]  /*71e0*/  @!P0 NANOSLEEP.SYNCS 0x989680 ;  /* 0x009896800000895d */ /* 0x002fea0003900000 */
[----:B------:R-:W1:Y:S02]  /*71f0*/  @!P0 SYNCS.PHASECHK.TRANS64 P0, [R8+URZ], R5 ;  /* 0x00000005080085a7 */ /* 0x000e64000800007f */
[----:B-1----:R-:W-:Y:S05]  /*7200*/  @!P0 BRA `(.L_x_113) ;  /* 0xfffffffc00f08947 */ /* 0x002fea000383ffff */
[----:B------:R-:W-:Y:S05]  /*7210*/  BRA `(.L_x_165) ;  /* 0xffffffec00187947 */ /* 0x000fea000383ffff */
.L_x_114:
[----:B0-----:R0:W1:Y:S02]  /*7220*/  SYNCS.PHASECHK.TRANS64.TRYWAIT P0, [R9+URZ], R4 ;  /* 0x00000004090075a7 */ /* 0x001064000800017f */
[----:B-1----:R-:W-:Y:S05]  /*7230*/  @!P0 NANOSLEEP.SYNCS 0x989680 ;  /* 0x009896800000895d */ /* 0x002fea0003900000 */
[----:B------:R-:W1:Y:S02]  /*7240*/  @!P0 SYNCS.PHASECHK.TRANS64 P0, [R9+URZ], R4 ;  /* 0x00000004090085a7 */ /* 0x000e64000800007f */
[----:B-1----:R-:W-:Y:S05]  /*7250*/  @!P0 BRA `(.L_x_114) ;  /* 0xfffffffc00f08947 */ /* 0x002fea000383ffff */
[----:B------:R-:W-:Y:S05]  /*7260*/  BRA `(.L_x_166) ;  /* 0xffffffec00287947 */ /* 0x000fea000383ffff */
.L_x_115:
[----:B0-----:R0:W1:Y:S02]  /*7270*/  SYNCS.PHASECHK.TRANS64.TRYWAIT P0, [R8+URZ], R5 ;  /* 0x00000005080075a7 */ /* 0x001064000800017f */
[----:B-1----:R-:W-:Y:S05]  /*7280*/  @!P0 NANOSLEEP.SYNCS 0x989680 ;  /* 0x009896800000895d */ /* 0x002fea0003900000 */
[----:B------:R-:W1:Y:S02]  /*7290*/  @!P0 SYNCS.PHASECHK.TRANS64 P0, [R8+URZ], R5 ;  /* 0x00000005080085a7 */ /* 0x000e64000800007f */
[----:B-1----:R-:W-:Y:S05]  /*72a0*/  @!P0 BRA `(.L_x_115) ;  /* 0xfffffffc00f08947 */ /* 0x002fea000383ffff */
[----:B------:R-:W-:Y:S05]  /*72b0*/  BRA `(.L_x_167) ;  /* 0xffffffec00387947 */ /* 0x000fea000383ffff */
.L_x_116:
[----:B0-----:R0:W1:Y:S02]  /*72c0*/  SYNCS.PHASECHK.TRANS64.TRYWAIT P0, [R9+URZ], R4 ;  /* 0x00000004090075a7 */ /* 0x001064000800017f */
[----:B-1----:R-:W-:Y:S05]  /*72d0*/  @!P0 NANOSLEEP.SYNCS 0x989680 ;  /* 0x009896800000895d */ /* 0x002fea0003900000 */
[----:B------:R-:W1:Y:S02]  /*72e0*/  @!P0 SYNCS.PHASECHK.TRANS64 P0, [R9+URZ], R4 ;  /* 0x00000004090085a7 */ /* 0x000e64000800007f */
[----:B-1----:R-:W-:Y:S05]  /*72f0*/  @!P0 BRA `(.L_x_116) ;  /* 0xfffffffc00f08947 */ /* 0x002fea000383ffff */
[----:B------:R-:W-:Y:S05]  /*7300*/  BRA `(.L_x_168) ;  /* 0xffffffec00487947 */ /* 0x000fea000383ffff */
.L_x_117:
[----:B0-----:R0:W1:Y:S02]  /*7310*/  SYNCS.PHASECHK.TRANS64.TRYWAIT P0, [R8+URZ], R5 ;  /* 0x00000005080075a7 */ /* 0x001064000800017f */
[----:B-1----:R-:W-:Y:S05]  /*7320*/  @!P0 NANOSLEEP.SYNCS 0x989680 ;  /* 0x009896800000895d */ /* 0x002fea0003900000 */
[----:B------:R-:W1:Y:S02]  /*7330*/  @!P0 SYNCS.PHASECHK.TRANS64 P0, [R8+URZ], R5 ;  /* 0x00000005080085a7 */ /* 0x000e64000800007f */
[----:B-1----:R-:W-:Y:S05]  /*7340*/  @!P0 BRA `(.L_x_117) ;  /* 0xfffffffc00f08947 */ /* 0x002fea000383ffff */
[----:B------:R-:W-:Y:S05]  /*7350*/  BRA `(.L_x_169) ;  /* 0xffffffec00587947 */ /* 0x000fea000383ffff */
.L_x_118:
[----:B0-----:R0:W1:Y:S02]  /*7360*/  SYNCS.PHASECHK.TRANS64.TRYWAIT P0, [R9+URZ], R4 ;  /* 0x00000004090075a7 */ /* 0x001064000800017f */
[----:B-1----:R-:W-:Y:S05]  /*7370*/  @!P0 NANOSLEEP.SYNCS 0x989680 ;  /* 0x009896800000895d */ /* 0x002fea0003900000 */
[----:B------:R-:W1:Y:S02]  /*7380*/  @!P0 SYNCS.PHASECHK.TRANS64 P0, [R9+URZ], R4 ;  /* 0x00000004090085a7 */ /* 0x000e64000800007f */
[----:B-1----:R-:W-:Y:S05]  /*7390*/  @!P0 BRA `(.L_x_118) ;  /* 0xfffffffc00f08947 */ /* 0x002fea000383ffff */
[----:B------:R-:W-:Y:S05]  /*73a0*/  BRA `(.L_x_170) ;  /* 0xffffffec00687947 */ /* 0x000fea000383ffff */
.L_x_119:
[----:B0-----:R0:W1:Y:S02]  /*73b0*/  SYNCS.PHASECHK.TRANS64.TRYWAIT P0, [R8+URZ], R5 ;  /* 0x00000005080075a7 */ /* 0x001064000800017f */
[----:B-1----:R-:W-:Y:S05]  /*73c0*/  @!P0 NANOSLEEP.SYNCS 0x989680 ;  /* 0x009896800000895d */ /* 0x002fea0003900000 */
[----:B------:R-:W1:Y:S02]  /*73d0*/  @!P0 SYNCS.PHASECHK.TRANS64 P0, [R8+URZ], R5 ;  /* 0x00000005080085a7 */ /* 0x000e64000800007f */
[----:B-1----:R-:W-:Y:S05]  /*73e0*/  @!P0 BRA `(.L_x_119) ;  /* 0xfffffffc00f08947 */ /* 0x002fea000383ffff */
[----:B------:R-:W-:Y:S05]  /*73f0*/  BRA `(.L_x_171) ;  /* 0xffffffec00787947 */ /* 0x000fea000383ffff */
.L_x_120:
[----:B0-----:R0:W1:Y:S02]  /*7400*/  SYNCS.PHASECHK.TRANS64.TRYWAIT P0, [R9+URZ], R4 ;  /* 0x00000004090075a7 */ /* 0x001064000800017f */
[----:B-1----:R-:W-:Y:S05]  /*7410*/  @!P0 NANOSLEEP.SYNCS 0x989680 ;  /* 0x009896800000895d */ /* 0x002fea0003900000 */
[----:B------:R-:W1:Y:S02]  /*7420*/  @!P0 SYNCS.PHASECHK.TRANS64 P0, [R9+URZ], R4 ;  /* 0x00000004090085a7 */ /* 0x000e64000800007f */
[----:B-1----:R-:W-:Y:S05]  /*7430*/  @!P0 BRA `(.L_x_120) ;  /* 0xfffffffc00f08947 */ /* 0x002fea000383ffff */
[----:B------:R-:W-:Y:S05]  /*7440*/  BRA `(.L_x_172) ;  /* 0xffffffec00887947 */ /* 0x000fea000383ffff */
.L_x_121:
[----:B0-----:R0:W1:Y:S02]  /*7450*/  SYNCS.PHASECHK.TRANS64.TRYWAIT P0, [R8+URZ], R5 ;  /* 0x00000005080075a7 */ /* 0x001064000800017f */
[----:B-1----:R-:W-:Y:S05]  /*7460*/  @!P0 NANOSLEEP.SYNCS 0x989680 ;  /* 0x009896800000895d */ /* 0x002fea0003900000 */
[----:B------:R-:W1:Y:S02]  /*7470*/  @!P0 SYNCS.PHASECHK.TRANS64 P0, [R8+URZ], R5 ;  /* 0x00000005080085a7 */ /* 0x000e64000800007f */
[----:B-1----:R-:W-:Y:S05]  /*7480*/  @!P0 BRA `(.L_x_121) ;  /* 0xfffffffc00f08947 */ /* 0x002fea000383ffff */
[----:B------:R-:W-:Y:S05]  /*7490*/  BRA `(.L_x_173) ;  /* 0xffffffec00987947 */ /* 0x000fea000383ffff */
.L_x_122:
[----:B0-----:R0:W1:Y:S02]  /*74a0*/  SYNCS.PHASECHK.TRANS64.TRYWAIT P0, [R9+URZ], R4 ;  /* 0x00000004090075a7 */ /* 0x001064000800017f */
[----:B-1----:R-:W-:Y:S05]  /*74b0*/  @!P0 NANOSLEEP.SYNCS 0x989680 ;  /* 0x009896800000895d */ /* 0x002fea0003900000 */
[----:B------:R-:W1:Y:S02]  /*74c0*/  @!P0 SYNCS.PHASECHK.TRANS64 P0, [R9+URZ], R4 ;  /* 0x00000004090085a7 */ /* 0x000e64000800007f */
[----:B-1----:R-:W-:Y:S05]  /*74d0*/  @!P0 BRA `(.L_x_122) ;  /* 0xfffffffc00f08947 */ /* 0x002fea000383ffff */
[----:B------:R-:W-:Y:S05]  /*74e0*/  BRA `(.L_x_174) ;  /* 0xffffffec00a87947 */ /* 0x000fea000383ffff */
.L_x_123:
[----:B0-----:R0:W1:Y:S02]  /*74f0*/  SYNCS.PHASECHK.TRANS64.TRYWAIT P0, [R8+URZ], R5 ;  /* 0x00000005080075a7 */ /* 0x001064000800017f */
[----:B-1----:R-:W-:Y:S05]  /*7500*/  @!P0 NANOSLEEP.SYNCS 0x989680 ;  /* 0x009896800000895d */ /* 0x002fea0003900000 */
[----:B------:R-:W1:Y:S02]  /*7510*/  @!P0 SYNCS.PHASECHK.TRANS64 P0, [R8+URZ], R5 ;  /* 0x00000005080085a7 */ /* 0x000e64000800007f */
[----:B-1----:R-:W-:Y:S05]  /*7520*/  @!P0 BRA `(.L_x_123) ;  /* 0xfffffffc00f08947 */ /* 0x002fea000383ffff */
[----:B------:R-:W-:Y:S05]  /*7530*/  BRA `(.L_x_175) ;  /* 0xffffffec00b87947 */ /* 0x000fea000383ffff */
.L_x_124:
[----:B0-----:R0:W1:Y:S02]  /*7540*/  SYNCS.PHASECHK.TRANS64.TRYWAIT P0, [R9+URZ], R4 ;  /* 0x00000004090075a7 */ /* 0x001064000800017f */
[----:B-1----:R-:W-:Y:S05]  /*7550*/  @!P0 NANOSLEEP.SYNCS 0x989680 ;  /* 0x009896800000895d */ /* 0x002fea0003900000 */
[----:B------:R-:W1:Y:S02]  /*7560*/  @!P0 SYNCS.PHASECHK.TRANS64 P0, [R9+URZ], R4 ;  /* 0x00000004090085a7 */ /* 0x000e64000800007f */
[----:B-1----:R-:W-:Y:S05]  /*7570*/  @!P0 BRA `(.L_x_124) ;  /* 0xfffffffc00f08947 */ /* 0x002fea000383ffff */
[----:B------:R-:W-:Y:S05]  /*7580*/  BRA `(.L_x_176) ;  /* 0xffffffec00c87947 */ /* 0x000fea000383ffff */
.L_x_125:
[----:B0-----:R0:W1:Y:S02]  /*7590*/  SYNCS.PHASECHK.TRANS64.TRYWAIT P0, [R8+URZ], R5 ;  /* 0x00000005080075a7 */ /* 0x001064000800017f */
[----:B-1----:R-:W-:Y:S05]  /*75a0*/  @!P0 NANOSLEEP.SYNCS 0x989680 ;  /* 0x009896800000895d */ /* 0x002fea0003900000 */
[----:B------:R-:W1:Y:S02]  /*75b0*/  @!P0 SYNCS.PHASECHK.TRANS64 P0, [R8+URZ], R5 ;  /* 0x00000005080085a7 */ /* 0x000e64000800007f */
[----:B-1----:R-:W-:Y:S05]  /*75c0*/  @!P0 BRA `(.L_x_125) ;  /* 0xfffffffc00f08947 */ /* 0x002fea000383ffff */
[----:B------:R-:W-:Y:S05]  /*75d0*/  BRA `(.L_x_177) ;  /* 0xffffffec00d87947 */ /* 0x000fea000383ffff */
.L_x_126:
[----:B0-----:R0:W1:Y:S02]  /*75e0*/  SYNCS.PHASECHK.TRANS64.TRYWAIT P0, [R9+URZ], R4 ;  /* 0x00000004090075a7 */ /* 0x001064000800017f */
[----:B-1----:R-:W-:Y:S05]  /*75f0*/  @!P0 NANOSLEEP.SYNCS 0x989680 ;  /* 0x009896800000895d */ /* 0x002fea0003900000 */
[----:B------:R-:W1:Y:S02]  /*7600*/  @!P0 SYNCS.PHASECHK.TRANS64 P0, [R9+URZ], R4 ;  /* 0x00000004090085a7 */ /* 0x000e64000800007f */
[----:B-1----:R-:W-:Y:S05]  /*7610*/  @!P0 BRA `(.L_x_126) ;  /* 0xfffffffc00f08947 */ /* 0x002fea000383ffff */
[----:B------:R-:W-:Y:S05]  /*7620*/  BRA `(.L_x_178) ;  /* 0xffffffec00e87947 */ /* 0x000fea000383ffff */
.L_x_127:
[----:B0-----:R0:W1:Y:S02]  /*7630*/  SYNCS.PHASECHK.TRANS64.TRYWAIT P0, [R6+URZ], R5 ;  /* 0x00000005060075a7 */ /* 0x001064000800017f */
[----:B-1----:R-:W-:Y:S05]  /*7640*/  @!P0 NANOSLEEP.SYNCS 0x989680 ;  /* 0x009896800000895d */ /* 0x002fea0003900000 */
[----:B------:R-:W1:Y:S02]  /*7650*/  @!P0 SYNCS.PHASECHK.TRANS64 P0, [R6+URZ], R5 ;  /* 0x00000005060085a7 */ /* 0x000e64000800007f */
[----:B-1----:R-:W-:Y:S05]  /*7660*/  @!P0 BRA `(.L_x_127) ;  /* 0xfffffffc00f08947 */ /* 0x002fea000383ffff */
[----:B------:R-:W-:Y:S05]  /*7670*/  BRA `(.L_x_179) ;  /* 0xffffffec00f07947 */ /* 0x000fea000383ffff */
.L_x_180:
[----:B------:R-:W-:-:S00]  /*7680*/  BRA `(.L_x_180) ;  /* 0xfffffffc00fc7947 */ /* 0x000fc0000383ffff */
[----:B------:R-:W-:-:S00]  /*7690*/  NOP ;  /* 0x0000000000007918 */ /* 0x000fc00000000000 */
        /* <DEDUP_REMOVED lines=14> */
.L_x_181:


//--------------------- .nv.global.init           --------------------------
	.section	.nv.global.init,"aw",@progbits
.nv.global.init:
	.type		$str$22,@object
	.size		$str$22,($str$23 - $str$22)
$str$22:
        /*0000*/ 	.byte	0x6b, 0x5f, 0x74, 0x69, 0x6c, 0x65, 0x5f, 0x63, 0x6f, 0x75, 0x6e, 0x74, 0x20, 0x3e, 0x3d, 0x20
        /*0010*/ 	.byte	0x31, 0x00
	.type		$str$23,@object
	.size		$str$23,(__unnamed_1 - $str$23)
$str$23:
        /*0012*/ 	.byte	0x2f, 0x74, 0x6d, 0x70, 0x2f, 0x63, 0x75, 0x74, 0x6c, 0x61, 0x73, 0x73, 0x5f, 0x73, 0x77, 0x65
        /*0022*/ 	.byte	0x65, 0x70, 0x5f, 0x73, 0x72, 0x63, 0x2f, 0x69, 0x6e, 0x63, 0x6c, 0x75, 0x64, 0x65, 0x2f, 0x63
        /*0032*/ 	.byte	0x75, 0x74, 0x6c, 0x61, 0x73, 0x73, 0x2f, 0x67, 0x65, 0x6d, 0x6d, 0x2f, 0x63, 0x6f, 0x6c, 0x6c
        /*0042*/ 	.byte	0x65, 0x63, 0x74, 0x69, 0x76, 0x65, 0x2f, 0x73, 0x6d, 0x39, 0x30, 0x5f, 0x6d, 0x6d, 0x61, 0x5f
        /*0052*/ 	.byte	0x74, 0x6d, 0x61, 0x5f, 0x67, 0x6d, 0x6d, 0x61, 0x5f, 0x73, 0x73, 0x5f, 0x77, 0x61, 0x72, 0x70
        /*0062*/ 	.byte	0x73, 0x70, 0x65, 0x63, 0x69, 0x61, 0x6c, 0x69, 0x7a, 0x65, 0x64, 0x2e, 0x68, 0x70, 0x70, 0x00
	.type		__unnamed_1,@object
	.size		__unnamed_1,(.L_0 - __unnamed_1)
__unnamed_1:
        /*0072*/ 	.byte	0x76, 0x6f, 0x69, 0x64, 0x20, 0x63, 0x75, 0x74, 0x6c, 0x61, 0x73, 0x73, 0x3a, 0x3a, 0x67, 0x65
        /* <DEDUP_REMOVED lines=179> */
        /*0bb2*/ 	.byte	0x64, 0x65, 0x6e, 0x74, 0x69, 0x74, 0x79, 0x5d, 0x00
.L_0:


//--------------------- .nv.shared._ZN7cutlass13device_kernelINS_4gemm6kernel13GemmUniversalIN4cute5tupleIJiiiiEEENS1_10collective13CollectiveMmaINS1_34MainloopSm90TmaGmmaWarpSpecializedILi45ENS5_IJNS4_1CILi1EEESB_SB_EEENS1_35KernelTmaWarpSpecializedCooperativeEEENS5_IJNSA_ILi128EEENSA_ILi32EEENSA_ILi16EEEEEENS_6half_tENS5_IJlSB_lEEESJ_SK_NS4_8TiledMMAINS4_8MMA_AtomIJNS4_4SM904GMMA25MMA_64x32x16_F32F16F16_SSILNSO_5MajorE0ELSQ_0ELNSO_7ScaleInE1ELSR_1EEEEEENS4_6LayoutINS5_IJNSA_ILi2EEESB_SB_EEENS5_IJSB_NSA_ILi0EEESX_EEEEENS5_IJNS4_10UnderscoreES10_S10_EEEEENS4_13SM90_TMA_LOADENS4_14ComposedLayoutINS4_7SwizzleILi1ELi4ELi3EEENS4_18smem_ptr_flag_bitsILi16EEENSU_INS5_IJNSA_ILi8EEESH_EEENS5_IJSH_SB_EEEEEEEvNS4_8identityES13_S1D_vS1E_EENS_8epilogue10collective6detail29Sm90TmaWarpSpecializedAdapterINS1H_15DefaultEpilogueISJ_SK_SK_NS1G_6thread17LinearCombinationISJ_Li1EffLNS1L_9ScaleType4KindE0ELNS_15FloatRoundStyleE2ESJ_EENS1_15EpilogueDefaultEEEEEvvEEEEvNT_6ParamsE --------------------------
	.section	.nv.shared._ZN7cutlass13device_kernelINS_4gemm6kernel13GemmUniversalIN4cute5tupleIJiiiiEEENS1_10collective13CollectiveMmaINS1_34MainloopSm90TmaGmmaWarpSpecializedILi45ENS5_IJNS4_1CILi1EEESB_SB_EEENS1_35KernelTmaWarpSpecializedCooperativeEEENS5_IJNSA_ILi128EEENSA_ILi32EEENSA_ILi16EEEEEENS_6half_tENS5_IJlSB_lEEESJ_SK_NS4_8TiledMMAINS4_8MMA_AtomIJNS4_4SM904GMMA25MMA_64x32x16_F32F16F16_SSILNSO_5MajorE0ELSQ_0ELNSO_7ScaleInE1ELSR_1EEEEEENS4_6LayoutINS5_IJNSA_ILi2EEESB_SB_EEENS5_IJSB_NSA_ILi0EEESX_EEEEENS5_IJNS4_10UnderscoreES10_S10_EEEEENS4_13SM90_TMA_LOADENS4_14ComposedLayoutINS4_7SwizzleILi1ELi4ELi3EEENS4_18smem_ptr_flag_bitsILi16EEENSU_INS5_IJNSA_ILi8EEESH_EEENS5_IJSH_SB_EEEEEEEvNS4_8identityES13_S1D_vS1E_EENS_8epilogue10collective6detail29Sm90TmaWarpSpecializedAdapterINS1H_15DefaultEpilogueISJ_SK_SK_NS1G_6thread17LinearCombinationISJ_Li1EffLNS1L_9ScaleType4KindE0ELNS_15FloatRoundStyleE2ESJ_EENS1_15EpilogueDefaultEEEEEvvEEEEvNT_6ParamsE,"aw",@nobits
	.sectionflags	@""
	.align	16
	.zero		1024


//--------------------- .nv.shared.reserved.0     --------------------------
	.section	.nv.shared.reserved.0,"aw",@nobits
	.weak		__nv_reservedSMEM_offset_0_alias
	.size		__nv_reservedSMEM_offset_0_alias, 0, 0
	.other		__nv_reservedSMEM_offset_0_alias,@"STO_CUDA_RESERVED_SHARED STV_DEFAULT"
__nv_reservedSMEM_offset_0_alias:
	.zero		0


//--------------------- .nv.global                --------------------------
	.section	.nv.global,"aw",@nobits
.nv.global:
	.type		_ZN40_INTERNAL_633b4628_4_k_cu_a542fb4c_155844cute1_E,@object
	.size		_ZN40_INTERNAL_633b4628_4_k_cu_a542fb4c_155844cute1_E,(_ZN40_INTERNAL_633b4628_4_k_cu_a542fb4c_155844cuda3std3__45__cpo6cbeginE - _ZN40_INTERNAL_633b4628_4_k_cu_a542fb4c_155844cute1_E)
_ZN40_INTERNAL_633b4628_4_k_cu_a542fb4c_155844cute1_E:
	.zero		1
	.type		_ZN40_INTERNAL_633b4628_4_k_cu_a542fb4c_155844cuda3std3__45__cpo6cbeginE,@object
	.size		_ZN40_INTERNAL_633b4628_4_k_cu_a542fb4c_155844cuda3std3__45__cpo6cbeginE,(_ZN40_INTERNAL_633b4628_4_k_cu_a542fb4c_155844cuda3std3__48in_placeE - _ZN40_INTERNAL_633b4628_4_k_cu_a542fb4c_155844cuda3std3__45__cpo6cbeginE)
_ZN40_INTERNAL_633b4628_4_k_cu_a542fb4c_155844cuda3std3__45__cpo6cbeginE:
	.zero		1
	.type		_ZN40_INTERNAL_633b4628_4_k_cu_a542fb4c_155844cuda3std3__48in_placeE,@object
	.size		_ZN40_INTERNAL_633b4628_4_k_cu_a542fb4c_155844cuda3std3__48in_placeE,(_ZN40_INTERNAL_633b4628_4_k_cu_a542fb4c_155844cuda3std6ranges3__45__cpo9iter_moveE - _ZN40_INTERNAL_633b4628_4_k_cu_a542fb4c_155844cuda3std3__48in_placeE)
_ZN40_INTERNAL_633b4628_4_k_cu_a542fb4c_155844cuda3std3__48in_placeE:
	.zero		1
	.type		_ZN40_INTERNAL_633b4628_4_k_cu_a542fb4c_155844cuda3std6ranges3__45__cpo9iter_moveE,@object
	.size		_ZN40_INTERNAL_633b4628_4_k_cu_a542fb4c_155844cuda3std6ranges3__45__cpo9iter_moveE,(_ZN40_INTERNAL_633b4628_4_k_cu_a542fb4c_155844cuda3std3__45__cpo5beginE - _ZN40_INTERNAL_633b4628_4_k_cu_a542fb4c_155844cuda3std6ranges3__45__cpo9iter_moveE)
_ZN40_INTERNAL_633b4628_4_k_cu_a542fb4c_155844cuda3std6ranges3__45__cpo9iter_moveE:
	.zero		1
	.type		_ZN40_INTERNAL_633b4628_4_k_cu_a542fb4c_155844cuda3std3__45__cpo5beginE,@object
	.size		_ZN40_INTERNAL_633b4628_4_k_cu_a542fb4c_155844cuda3std3__45__cpo5beginE,(_ZN40_INTERNAL_633b4628_4_k_cu_a542fb4c_155844cuda3std3__442_GLOBAL__N__633b4628_4_k_cu_a542fb4c_155846ignoreE - _ZN40_INTERNAL_633b4628_4_k_cu_a542fb4c_155844cuda3std3__45__cpo5beginE)
_ZN40_INTERNAL_633b4628_4_k_cu_a542fb4c_155844cuda3std3__45__cpo5beginE:
	.zero		1
	.type		_ZN40_INTERNAL_633b4628_4_k_cu_a542fb4c_155844cuda3std3__442_GLOBAL__N__633b4628_4_k_cu_a542fb4c_155846ignoreE,@object
	.size		_ZN40_INTERNAL_633b4628_4_k_cu_a542fb4c_155844cuda3std3__442_GLOBAL__N__633b4628_4_k_cu_a542fb4c_155846ignoreE,(_ZN40_INTERNAL_633b4628_4_k_cu_a542fb4c_155844cute7productE - _ZN40_INTERNAL_633b4628_4_k_cu_a542fb4c_155844cuda3std3__442_GLOBAL__N__633b4628_4_k_cu_a542fb4c_155846ignoreE)
_ZN40_INTERNAL_633b4628_4_k_cu_a542fb4c_155844cuda3std3__442_GLOBAL__N__633b4628_4_k_cu_a542fb4c_155846ignoreE:
	.zero		1
	.type		_ZN40_INTERNAL_633b4628_4_k_cu_a542fb4c_155844cute7productE,@object
	.size		_ZN40_INTERNAL_633b4628_4_k_cu_a542fb4c_155844cute7productE,(_ZN40_INTERNAL_633b4628_4_k_cu_a542fb4c_155844cuda3std3__45__cpo3endE - _ZN40_INTERNAL_633b4628_4_k_cu_a542fb4c_155844cute7productE)
_ZN40_INTERNAL_633b4628_4_k_cu_a542fb4c_155844cute7productE:
	.zero		1
	.type		_ZN40_INTERNAL_633b4628_4_k_cu_a542fb4c_155844cuda3std3__45__cpo3endE,@object
	.size		_ZN40_INTERNAL_633b4628_4_k_cu_a542fb4c_155844cuda3std3__45__cpo3endE,(_ZN40_INTERNAL_633b4628_4_k_cu_a542fb4c_155844cuda3std3__419piecewise_constructE - _ZN40_INTERNAL_633b4628_4_k_cu_a542fb4c_155844cuda3std3__45__cpo3endE)
_ZN40_INTERNAL_633b4628_4_k_cu_a542fb4c_155844cuda3std3__45__cpo3endE:
	.zero		1
	.type		_ZN40_INTERNAL_633b4628_4_k_cu_a542fb4c_155844cuda3std3__419piecewise_constructE,@object
	.size		_ZN40_INTERNAL_633b4628_4_k_cu_a542fb4c_155844cuda3std3__419piecewise_constructE,(_ZN40_INTERNAL_633b4628_4_k_cu_a542fb4c_155844cuda3std3__45__cpo4cendE - _ZN40_INTERNAL_633b4628_4_k_cu_a542fb4c_155844cuda3std3__419piecewise_constructE)
_ZN40_INTERNAL_633b4628_4_k_cu_a542fb4c_155844cuda3std3__419piecewise_constructE:
	.zero		1
	.type		_ZN40_INTERNAL_633b4628_4_k_cu_a542fb4c_155844cuda3std3__45__cpo4cendE,@object
	.size		_ZN40_INTERNAL_633b4628_4_k_cu_a542fb4c_155844cuda3std3__45__cpo4cendE,(_ZN40_INTERNAL_633b4628_4_k_cu_a542fb4c_155844cuda3std6ranges3__45__cpo4swapE - _ZN40_INTERNAL_633b4628_4_k_cu_a542fb4c_155844cuda3std3__45__cpo4cendE)
_ZN40_INTERNAL_633b4628_4_k_cu_a542fb4c_155844cuda3std3__45__cpo4cendE:
	.zero		1
	.type		_ZN40_INTERNAL_633b4628_4_k_cu_a542fb4c_155844cuda3std6ranges3__45__cpo4swapE,@object
	.size		_ZN40_INTERNAL_633b4628_4_k_cu_a542fb4c_155844cuda3std6ranges3__45__cpo4swapE,(.L_8 - _ZN40_INTERNAL_633b4628_4_k_cu_a542fb4c_155844cuda3std6ranges3__45__cpo4swapE)
_ZN40_INTERNAL_633b4628_4_k_cu_a542fb4c_155844cuda3std6ranges3__45__cpo4swapE:
	.zero		1
.L_8:


//--------------------- .nv.constant0._ZN7cutlass13device_kernelINS_4gemm6kernel13GemmUniversalIN4cute5tupleIJiiiiEEENS1_10collective13CollectiveMmaINS1_34MainloopSm90TmaGmmaWarpSpecializedILi45ENS5_IJNS4_1CILi1EEESB_SB_EEENS1_35KernelTmaWarpSpecializedCooperativeEEENS5_IJNSA_ILi128EEENSA_ILi32EEENSA_ILi16EEEEEENS_6half_tENS5_IJlSB_lEEESJ_SK_NS4_8TiledMMAINS4_8MMA_AtomIJNS4_4SM904GMMA25MMA_64x32x16_F32F16F16_SSILNSO_5MajorE0ELSQ_0ELNSO_7ScaleInE1ELSR_1EEEEEENS4_6LayoutINS5_IJNSA_ILi2EEESB_SB_EEENS5_IJSB_NSA_ILi0EEESX_EEEEENS5_IJNS4_10UnderscoreES10_S10_EEEEENS4_13SM90_TMA_LOADENS4_14ComposedLayoutINS4_7SwizzleILi1ELi4ELi3EEENS4_18smem_ptr_flag_bitsILi16EEENSU_INS5_IJNSA_ILi8EEESH_EEENS5_IJSH_SB_EEEEEEEvNS4_8identityES13_S1D_vS1E_EENS_8epilogue10collective6detail29Sm90TmaWarpSpecializedAdapterINS1H_15DefaultEpilogueISJ_SK_SK_NS1G_6thread17LinearCombinationISJ_Li1EffLNS1L_9ScaleType4KindE0ELNS_15FloatRoundStyleE2ESJ_EENS1_15EpilogueDefaultEEEEEvvEEEEvNT_6ParamsE --------------------------
	.section	.nv.constant0._ZN7cutlass13device_kernelINS_4gemm6kernel13GemmUniversalIN4cute5tupleIJiiiiEEENS1_10collective13CollectiveMmaINS1_34MainloopSm90TmaGmmaWarpSpecializedILi45ENS5_IJNS4_1CILi1EEESB_SB_EEENS1_35KernelTmaWarpSpecializedCooperativeEEENS5_IJNSA_ILi128EEENSA_ILi32EEENSA_ILi16EEEEEENS_6half_tENS5_IJlSB_lEEESJ_SK_NS4_8TiledMMAINS4_8MMA_AtomIJNS4_4SM904GMMA25MMA_64x32x16_F32F16F16_SSILNSO_5MajorE0ELSQ_0ELNSO_7ScaleInE1ELSR_1EEEEEENS4_6LayoutINS5_IJNSA_ILi2EEESB_SB_EEENS5_IJSB_NSA_ILi0EEESX_EEEEENS5_IJNS4_10UnderscoreES10_S10_EEEEENS4_13SM90_TMA_LOADENS4_14ComposedLayoutINS4_7SwizzleILi1ELi4ELi3EEENS4_18smem_ptr_flag_bitsILi16EEENSU_INS5_IJNSA_ILi8EEESH_EEENS5_IJSH_SB_EEEEEEEvNS4_8identityES13_S1D_vS1E_EENS_8epilogue10collective6detail29Sm90TmaWarpSpecializedAdapterINS1H_15DefaultEpilogueISJ_SK_SK_NS1G_6thread17LinearCombinationISJ_Li1EffLNS1L_9ScaleType4KindE0ELNS_15FloatRoundStyleE2ESJ_EENS1_15EpilogueDefaultEEEEEvvEEEEvNT_6ParamsE,"a",@progbits
	.sectionflags	@""
	.align	4
.nv.constant0._ZN7cutlass13device_kernelINS_4gemm6kernel13GemmUniversalIN4cute5tupleIJiiiiEEENS1_10collective13CollectiveMmaINS1_34MainloopSm90TmaGmmaWarpSpecializedILi45ENS5_IJNS4_1CILi1EEESB_SB_EEENS1_35KernelTmaWarpSpecializedCooperativeEEENS5_IJNSA_ILi128EEENSA_ILi32EEENSA_ILi16EEEEEENS_6half_tENS5_IJlSB_lEEESJ_SK_NS4_8TiledMMAINS4_8MMA_AtomIJNS4_4SM904GMMA25MMA_64x32x16_F32F16F16_SSILNSO_5MajorE0ELSQ_0ELNSO_7ScaleInE1ELSR_1EEEEEENS4_6LayoutINS5_IJNSA_ILi2EEESB_SB_EEENS5_IJSB_NSA_ILi0EEESX_EEEEENS5_IJNS4_10UnderscoreES10_S10_EEEEENS4_13SM90_TMA_LOADENS4_14ComposedLayoutINS4_7SwizzleILi1ELi4ELi3EEENS4_18smem_ptr_flag_bitsILi16EEENSU_INS5_IJNSA_ILi8EEESH_EEENS5_IJSH_SB_EEEEEEEvNS4_8identityES13_S1D_vS1E_EENS_8epilogue10collective6detail29Sm90TmaWarpSpecializedAdapterINS1H_15DefaultEpilogueISJ_SK_SK_NS1G_6thread17LinearCombinationISJ_Li1EffLNS1L_9ScaleType4KindE0ELNS_15FloatRoundStyleE2ESJ_EENS1_15EpilogueDefaultEEEEEvvEEEEvNT_6ParamsE:
	.zero		1664


//--------------------- SYMBOLS --------------------------

	.type		.nv.reservedSmem.offset0,@object
	.size		.nv.reservedSmem.offset0,0x4
	.type		__assertfail,@function
